	.target	sm_90a

	.elftype	@"ET_EXEC"


//--------------------- .note.nv.tkinfo           --------------------------
	.section	.note.nv.tkinfo,"",@"SHT_NOTE"
	.sectionflags	@"SHF_NOTE_NV_TKINFO"
	.tkinfo
        /*0018*/ 	.word	0x00000002
        /*0030*/ 	.string	""
        /*0030*/ 	.string	"ptxas"
        /*0030*/ 	.string	"Cuda compilation tools, release 13.0, V13.0.88"
        /*0030*/ 	.string	"Build cuda_13.0.r13.0/compiler.36424714_0"
        /*0030*/ 	.string	"-arch sm_90a -m 64 "



//--------------------- .note.nv.cuinfo           --------------------------
	.section	.note.nv.cuinfo,"",@"SHT_NOTE"
	.sectionflags	@"SHF_NOTE_NV_CUINFO"
        /*0018*/ 	.short	0x0002
        /*001a*/ 	.short	0x005a
        /*001c*/ 	.short	0x0082
	.zero		2


//--------------------- .nv.info                  --------------------------
	.section	.nv.info,"",@"SHT_CUDA_INFO"
	.align	4


	//----- nvinfo : EIATTR_REGCOUNT
	.align		4
        /*0000*/ 	.byte	0x04, 0x2f
        /*0002*/ 	.short	(.L_16 - .L_15)
	.align		4
.L_15:
        /*0004*/ 	.word	index@(_ZN7cutlass13device_kernelINS_4gemm6kernel13GemmUniversalIN4cute5tupleIJiiiiEEENS1_10collective13CollectiveMmaINS1_37MainloopSm90TmaGmmaWarpSpecializedFP8ILi8ENS5_IJNS4_1CILi1EEESB_SB_EEENS1_35KernelTmaWarpSpecializedCooperativeEEENS5_IJNSA_ILi128EEENSA_ILi256EEENSA_ILi64EEEEEENS_12float_e4m3_tENS5_IJlSB_lEEESJ_SK_NS4_8TiledMMAINS4_8MMA_AtomIJNS4_4SM904GMMA31MMA_64x256x32_F32E4M3E4M3_SS_TNILNSO_7ScaleInE1ELSQ_1EEEEEENS4_6LayoutINS5_IJNSA_ILi2EEESB_SB_EEENS5_IJSB_NSA_ILi0EEESW_EEEEENS5_IJNS4_10UnderscoreESZ_SZ_EEEEENS4_13SM90_TMA_LOADENS4_14ComposedLayoutINS4_7SwizzleILi2ELi4ELi3EEENS4_18smem_ptr_flag_bitsILi8EEENST_INS5_IJNSA_ILi8EEESH_EEENS5_IJSH_SB_EEEEEEEvNS4_8identityES12_S1C_vS1D_EENS_8epilogue10collective18CollectiveEpilogueINS1F_22Sm90TmaWarpSpecializedILi4ELi2ELi16ELb0ELb0EEEJSI_NS5_IJSF_NSA_ILi32EEEEEESJ_SK_SJ_SK_NS1F_6fusion15FusionCallbacksIS1J_NS1M_13LinCombEltActINS1F_6thread4ReLuESJ_fSJ_fLNS_15FloatRoundStyleE2EEESI_S1L_JEEES12_NS13_INS14_ILi1ELi4ELi3EEES17_NST_INS5_IJS18_S1K_EEENS5_IJS1K_SB_EEEEEEENS4_39AutoVectorizingCopyWithAssumedAlignmentILi128EEENS4_14SM90_TMA_STOREES1Y_S20_NS4_9Copy_AtomIJNS4_17SM90_U32x4_STSM_NENS_6half_tEEEEvEEEvvEEEEvNT_6ParamsE)
        /*0008*/ 	.word	0x000000a8


	//----- nvinfo : EIATTR_FRAME_SIZE
	.align		4
.L_16:
        /*000c*/ 	.byte	0x04, 0x11
        /*000e*/ 	.short	(.L_18 - .L_17)
	.align		4
.L_17:
        /*0010*/ 	.word	index@(_ZN7cutlass13device_kernelINS_4gemm6kernel13GemmUniversalIN4cute5tupleIJiiiiEEENS1_10collective13CollectiveMmaINS1_37MainloopSm90TmaGmmaWarpSpecializedFP8ILi8ENS5_IJNS4_1CILi1EEESB_SB_EEENS1_35KernelTmaWarpSpecializedCooperativeEEENS5_IJNSA_ILi128EEENSA_ILi256EEENSA_ILi64EEEEEENS_12float_e4m3_tENS5_IJlSB_lEEESJ_SK_NS4_8TiledMMAINS4_8MMA_AtomIJNS4_4SM904GMMA31MMA_64x256x32_F32E4M3E4M3_SS_TNILNSO_7ScaleInE1ELSQ_1EEEEEENS4_6LayoutINS5_IJNSA_ILi2EEESB_SB_EEENS5_IJSB_NSA_ILi0EEESW_EEEEENS5_IJNS4_10UnderscoreESZ_SZ_EEEEENS4_13SM90_TMA_LOADENS4_14ComposedLayoutINS4_7SwizzleILi2ELi4ELi3EEENS4_18smem_ptr_flag_bitsILi8EEENST_INS5_IJNSA_ILi8EEESH_EEENS5_IJSH_SB_EEEEEEEvNS4_8identityES12_S1C_vS1D_EENS_8epilogue10collective18CollectiveEpilogueINS1F_22Sm90TmaWarpSpecializedILi4ELi2ELi16ELb0ELb0EEEJSI_NS5_IJSF_NSA_ILi32EEEEEESJ_SK_SJ_SK_NS1F_6fusion15FusionCallbacksIS1J_NS1M_13LinCombEltActINS1F_6thread4ReLuESJ_fSJ_fLNS_15FloatRoundStyleE2EEESI_S1L_JEEES12_NS13_INS14_ILi1ELi4ELi3EEES17_NST_INS5_IJS18_S1K_EEENS5_IJS1K_SB_EEEEEEENS4_39AutoVectorizingCopyWithAssumedAlignmentILi128EEENS4_14SM90_TMA_STOREES1Y_S20_NS4_9Copy_AtomIJNS4_17SM90_U32x4_STSM_NENS_6half_tEEEEvEEEvvEEEEvNT_6ParamsE)
        /*0014*/ 	.word	0x000000d8


	//----- nvinfo : EIATTR_MIN_STACK_SIZE
	.align		4
.L_18:
        /*0018*/ 	.byte	0x04, 0x12
        /*001a*/ 	.short	(.L_20 - .L_19)
	.align		4
.L_19:
        /*001c*/ 	.word	index@(_ZN7cutlass13device_kernelINS_4gemm6kernel13GemmUniversalIN4cute5tupleIJiiiiEEENS1_10collective13CollectiveMmaINS1_37MainloopSm90TmaGmmaWarpSpecializedFP8ILi8ENS5_IJNS4_1CILi1EEESB_SB_EEENS1_35KernelTmaWarpSpecializedCooperativeEEENS5_IJNSA_ILi128EEENSA_ILi256EEENSA_ILi64EEEEEENS_12float_e4m3_tENS5_IJlSB_lEEESJ_SK_NS4_8TiledMMAINS4_8MMA_AtomIJNS4_4SM904GMMA31MMA_64x256x32_F32E4M3E4M3_SS_TNILNSO_7ScaleInE1ELSQ_1EEEEEENS4_6LayoutINS5_IJNSA_ILi2EEESB_SB_EEENS5_IJSB_NSA_ILi0EEESW_EEEEENS5_IJNS4_10UnderscoreESZ_SZ_EEEEENS4_13SM90_TMA_LOADENS4_14ComposedLayoutINS4_7SwizzleILi2ELi4ELi3EEENS4_18smem_ptr_flag_bitsILi8EEENST_INS5_IJNSA_ILi8EEESH_EEENS5_IJSH_SB_EEEEEEEvNS4_8identityES12_S1C_vS1D_EENS_8epilogue10collective18CollectiveEpilogueINS1F_22Sm90TmaWarpSpecializedILi4ELi2ELi16ELb0ELb0EEEJSI_NS5_IJSF_NSA_ILi32EEEEEESJ_SK_SJ_SK_NS1F_6fusion15FusionCallbacksIS1J_NS1M_13LinCombEltActINS1F_6thread4ReLuESJ_fSJ_fLNS_15FloatRoundStyleE2EEESI_S1L_JEEES12_NS13_INS14_ILi1ELi4ELi3EEES17_NST_INS5_IJS18_S1K_EEENS5_IJS1K_SB_EEEEEEENS4_39AutoVectorizingCopyWithAssumedAlignmentILi128EEENS4_14SM90_TMA_STOREES1Y_S20_NS4_9Copy_AtomIJNS4_17SM90_U32x4_STSM_NENS_6half_tEEEEvEEEvvEEEEvNT_6ParamsE)
        /*0020*/ 	.word	0x000000d8
.L_20:


//--------------------- .nv.compat                --------------------------
	.section	.nv.compat,"",@"SHT_CUDA_COMPAT_INFO"
	.align	4
        /*0000*/ 	.byte	0x02, 0x09, 0x01, 0x00, 0x02, 0x02, 0x04, 0x00, 0x02, 0x05, 0x05, 0x00, 0x03, 0x07, 0x01, 0x01
        /*0010*/ 	.byte	0x02, 0x03, 0x01, 0x00, 0x02, 0x06, 0x01, 0x00, 0x04, 0x0b, 0x08, 0x00, 0x00, 0x00, 0x00, 0x00
        /*0020*/ 	.byte	0x00, 0x00, 0x00, 0x00


//--------------------- .nv.info._ZN7cutlass13device_kernelINS_4gemm6kernel13GemmUniversalIN4cute5tupleIJiiiiEEENS1_10collective13CollectiveMmaINS1_37MainloopSm90TmaGmmaWarpSpecializedFP8ILi8ENS5_IJNS4_1CILi1EEESB_SB_EEENS1_35KernelTmaWarpSpecializedCooperativeEEENS5_IJNSA_ILi128EEENSA_ILi256EEENSA_ILi64EEEEEENS_12float_e4m3_tENS5_IJlSB_lEEESJ_SK_NS4_8TiledMMAINS4_8MMA_AtomIJNS4_4SM904GMMA31MMA_64x256x32_F32E4M3E4M3_SS_TNILNSO_7ScaleInE1ELSQ_1EEEEEENS4_6LayoutINS5_IJNSA_ILi2EEESB_SB_EEENS5_IJSB_NSA_ILi0EEESW_EEEEENS5_IJNS4_10UnderscoreESZ_SZ_EEEEENS4_13SM90_TMA_LOADENS4_14ComposedLayoutINS4_7SwizzleILi2ELi4ELi3EEENS4_18smem_ptr_flag_bitsILi8EEENST_INS5_IJNSA_ILi8EEESH_EEENS5_IJSH_SB_EEEEEEEvNS4_8identityES12_S1C_vS1D_EENS_8epilogue10collective18CollectiveEpilogueINS1F_22Sm90TmaWarpSpecializedILi4ELi2ELi16ELb0ELb0EEEJSI_NS5_IJSF_NSA_ILi32EEEEEESJ_SK_SJ_SK_NS1F_6fusion15FusionCallbacksIS1J_NS1M_13LinCombEltActINS1F_6thread4ReLuESJ_fSJ_fLNS_15FloatRoundStyleE2EEESI_S1L_JEEES12_NS13_INS14_ILi1ELi4ELi3EEES17_NST_INS5_IJS18_S1K_EEENS5_IJS1K_SB_EEEEEEENS4_39AutoVectorizingCopyWithAssumedAlignmentILi128EEENS4_14SM90_TMA_STOREES1Y_S20_NS4_9Copy_AtomIJNS4_17SM90_U32x4_STSM_NENS_6half_tEEEEvEEEvvEEEEvNT_6ParamsE --------------------------
	.section	.nv.info._ZN7cutlass13device_kernelINS_4gemm6kernel13GemmUniversalIN4cute5tupleIJiiiiEEENS1_10collective13CollectiveMmaINS1_37MainloopSm90TmaGmmaWarpSpecializedFP8ILi8ENS5_IJNS4_1CILi1EEESB_SB_EEENS1_35KernelTmaWarpSpecializedCooperativeEEENS5_IJNSA_ILi128EEENSA_ILi256EEENSA_ILi64EEEEEENS_12float_e4m3_tENS5_IJlSB_lEEESJ_SK_NS4_8TiledMMAINS4_8MMA_AtomIJNS4_4SM904GMMA31MMA_64x256x32_F32E4M3E4M3_SS_TNILNSO_7ScaleInE1ELSQ_1EEEEEENS4_6LayoutINS5_IJNSA_ILi2EEESB_SB_EEENS5_IJSB_NSA_ILi0EEESW_EEEEENS5_IJNS4_10UnderscoreESZ_SZ_EEEEENS4_13SM90_TMA_LOADENS4_14ComposedLayoutINS4_7SwizzleILi2ELi4ELi3EEENS4_18smem_ptr_flag_bitsILi8EEENST_INS5_IJNSA_ILi8EEESH_EEENS5_IJSH_SB_EEEEEEEvNS4_8identityES12_S1C_vS1D_EENS_8epilogue10collective18CollectiveEpilogueINS1F_22Sm90TmaWarpSpecializedILi4ELi2ELi16ELb0ELb0EEEJSI_NS5_IJSF_NSA_ILi32EEEEEESJ_SK_SJ_SK_NS1F_6fusion15FusionCallbacksIS1J_NS1M_13LinCombEltActINS1F_6thread4ReLuESJ_fSJ_fLNS_15FloatRoundStyleE2EEESI_S1L_JEEES12_NS13_INS14_ILi1ELi4ELi3EEES17_NST_INS5_IJS18_S1K_EEENS5_IJS1K_SB_EEEEEEENS4_39AutoVectorizingCopyWithAssumedAlignmentILi128EEENS4_14SM90_TMA_STOREES1Y_S20_NS4_9Copy_AtomIJNS4_17SM90_U32x4_STSM_NENS_6half_tEEEEvEEEvvEEEEvNT_6ParamsE,"",@"SHT_CUDA_INFO"
	.sectionflags	@""
	.align	4


	//----- nvinfo : EIATTR_CUDA_API_VERSION
	.align		4
        /*0000*/ 	.byte	0x04, 0x37
        /*0002*/ 	.short	(.L_22 - .L_21)
.L_21:
        /*0004*/ 	.word	0x00000082


	//----- nvinfo : EIATTR_KPARAM_INFO
	.align		4
.L_22:
        /*0008*/ 	.byte	0x04, 0x17
        /*000a*/ 	.short	(.L_24 - .L_23)
.L_23:
        /*000c*/ 	.word	0x00000000
        /*0010*/ 	.short	0x0000
        /*0012*/ 	.short	0x0070
        /*0014*/ 	.byte	0x00, 0xf0, 0x01, 0x1c


	//----- nvinfo : EIATTR_SPARSE_MMA_MASK
	.align		4
.L_24:
        /*0018*/ 	.byte	0x03, 0x50
        /*001a*/ 	.short	0x0000


	//----- nvinfo : EIATTR_MAXREG_COUNT
	.align		4
        /*001c*/ 	.byte	0x03, 0x1b
        /*001e*/ 	.short	0x00a8


	//----- nvinfo : EIATTR_NUM_BARRIERS
	.align		4
        /*0020*/ 	.byte	0x02, 0x4c
        /*0022*/ 	.byte	0x02
	.zero		1


	//----- nvinfo : EIATTR_EXTERNS
	.align		4
        /*0024*/ 	.byte	0x04, 0x0f
        /*0026*/ 	.short	(.L_26 - .L_25)


	//   ....[0]....
	.align		4
.L_25:
        /*0028*/ 	.word	index@(__assertfail)


	//----- nvinfo : EIATTR_ANNOTATIONS
	.align		4
.L_26:
        /*002c*/ 	.byte	0x04, 0x55
        /*002e*/ 	.short	(.L_28 - .L_27)


	//   ....[0]....
.L_27:
        /*0030*/ 	.word	0x00000001
        /*0034*/ 	.byte	0xf0, 0x0b, 0x00, 0x00, 0x01, 0x00, 0x00, 0x00, 0x20, 0x0c, 0x00, 0x00, 0x01, 0x00, 0x00, 0x00
        /* <DEDUP_REMOVED lines=220> */
        /*0e04*/ 	.byte	0x70, 0xdc, 0x00, 0x00, 0x01, 0x00, 0x00, 0x00, 0x90, 0xdc, 0x00, 0x00


	//----- nvinfo : EIATTR_MERCURY_ISA_VERSION
	.align		4
.L_28:
        /*0e10*/ 	.byte	0x03, 0x5f
        /*0e12*/ 	.short	0x0101


	//----- nvinfo : EIATTR_INT_WARP_WIDE_INSTR_OFFSETS
	.align		4
        /*0e14*/ 	.byte	0x04, 0x31
        /*0e16*/ 	.short	(.L_30 - .L_29)


	//   ....[0]....
.L_29:
        /*0e18*/ 	.word	0x00000a70


	//   ....[1]....
        /*0e1c*/ 	.word	0x00000a90


	//   ....[2]....
        /*0e20*/ 	.word	0x00000b20


	//----- nvinfo : EIATTR_COOP_GROUP_MASK_REGIDS
	.align		4
.L_30:
        /*0e24*/ 	.byte	0x04, 0x29
        /*0e26*/ 	.short	(.L_32 - .L_31)


	//   ....[0]....
.L_31:
        /*0e28*/ 	.word	0xffffffff


	//   ....[1]....
        /*0e2c*/ 	.word	0xffffffff


	//   ....[2]....
        /*0e30*/ 	.word	0xffffffff


	//   ....[3]....
        /*0e34*/ 	.word	0xffffffff


	//   ....[4]....
        /*0e38*/ 	.word	0xffffffff


	//   ....[5]....
        /*0e3c*/ 	.word	0xffffffff


	//----- nvinfo : EIATTR_COOP_GROUP_INSTR_OFFSETS
	.align		4
.L_32:
        /*0e40*/ 	.byte	0x04, 0x28
        /*0e42*/ 	.short	(.L_34 - .L_33)


	//   ....[0]....
.L_33:
        /*0e44*/ 	.word	0x00000060


	//   ....[1]....
        /*0e48*/ 	.word	0x00000090


	//   ....[2]....
        /*0e4c*/ 	.word	0x00000500


	//   ....[3]....
        /*0e50*/ 	.word	0x000007d0


	//   ....[4]....
        /*0e54*/ 	.word	0x000009f0


	//   ....[5]....
        /*0e58*/ 	.word	0x000018d0


	//----- nvinfo : EIATTR_REG_RECONFIG
	.align		4
.L_34:
        /*0e5c*/ 	.byte	0x01, 0x54
	.zero		2


	//----- nvinfo : EIATTR_SYSCALL_OFFSETS
	.align		4
        /*0e60*/ 	.byte	0x04, 0x46
        /*0e62*/ 	.short	(.L_36 - .L_35)


	//   ....[0]....
.L_35:
        /*0e64*/ 	.word	0x00005700


	//   ....[1]....
        /*0e68*/ 	.word	0x00005840


	//----- nvinfo : EIATTR_MBARRIER_INSTR_OFFSETS
	.align		4
.L_36:
        /*0e6c*/ 	.byte	0x04, 0x39
        /*0e6e*/ 	.short	(.L_38 - .L_37)


	//   ....[0]....
.L_37:
        /*0e70*/ 	.word	0x000006b0
        /*0e74*/ 	.word	0x000000ff
        /*0e78*/ 	.word	0x00000000
        /*0e7c*/ 	.short	0x0100
        /*0e7e*/ 	.byte	0x08
	.zero		1


	//   ....[1]....
        /*0e80*/ 	.word	0x000006c0
        /*0e84*/ 	.word	0x000000ff
        /*0e88*/ 	.word	0x00000040
        /*0e8c*/ 	.short	0x0100
        /*0e8e*/ 	.byte	0x08
	.zero		1


	//   ....[2]....
        /*0e90*/ 	.word	0x000006d0
        /*0e94*/ 	.word	0x000000ff
        /*0e98*/ 	.word	0x00000008
        /*0e9c*/ 	.short	0x0100
        /*0e9e*/ 	.byte	0x08
	.zero		1


	//   ....[3]....
        /*0ea0*/ 	.word	0x000006e0
        /*0ea4*/ 	.word	0x000000ff
        /*0ea8*/ 	.word	0x00000048
        /*0eac*/ 	.short	0x0100
        /*0eae*/ 	.byte	0x08
	.zero		1


	//   ....[4]....
        /*0eb0*/ 	.word	0x000006f0
        /*0eb4*/ 	.word	0x000000ff
        /*0eb8*/ 	.word	0x00000010
        /*0ebc*/ 	.short	0x0100
        /*0ebe*/ 	.byte	0x08
	.zero		1


	//   ....[5]....
        /*0ec0*/ 	.word	0x00000700
        /*0ec4*/ 	.word	0x000000ff
        /*0ec8*/ 	.word	0x00000050
        /*0ecc*/ 	.short	0x0100
        /*0ece*/ 	.byte	0x08
	.zero		1


	//   ....[6]....
        /*0ed0*/ 	.word	0x00000710
        /*0ed4*/ 	.word	0x000000ff
        /*0ed8*/ 	.word	0x00000018
        /*0edc*/ 	.short	0x0100
        /*0ede*/ 	.byte	0x08
	.zero		1


	//   ....[7]....
        /*0ee0*/ 	.word	0x00000720
        /*0ee4*/ 	.word	0x000000ff
        /*0ee8*/ 	.word	0x00000058
        /*0eec*/ 	.short	0x0100
        /*0eee*/ 	.byte	0x08
	.zero		1


	//   ....[8]....
        /*0ef0*/ 	.word	0x00000730
        /*0ef4*/ 	.word	0x000000ff
        /*0ef8*/ 	.word	0x00000020
        /*0efc*/ 	.short	0x0100
        /*0efe*/ 	.byte	0x08
	.zero		1


	//   ....[9]....
        /*0f00*/ 	.word	0x00000740
        /*0f04*/ 	.word	0x000000ff
        /*0f08*/ 	.word	0x00000060
        /*0f0c*/ 	.short	0x0100
        /*0f0e*/ 	.byte	0x08
	.zero		1


	//   ....[10]....
        /*0f10*/ 	.word	0x00000750
        /*0f14*/ 	.word	0x000000ff
        /*0f18*/ 	.word	0x00000028
        /*0f1c*/ 	.short	0x0100
        /*0f1e*/ 	.byte	0x08
	.zero		1


	//   ....[11]....
        /*0f20*/ 	.word	0x00000760
        /*0f24*/ 	.word	0x000000ff
        /*0f28*/ 	.word	0x00000068
        /*0f2c*/ 	.short	0x0100
        /*0f2e*/ 	.byte	0x08
	.zero		1


	//   ....[12]....
        /*0f30*/ 	.word	0x00000770
        /*0f34*/ 	.word	0x000000ff
        /*0f38*/ 	.word	0x00000030
        /*0f3c*/ 	.short	0x0100
        /*0f3e*/ 	.byte	0x08
	.zero		1


	//   ....[13]....
        /*0f40*/ 	.word	0x00000780
        /*0f44*/ 	.word	0x000000ff
        /*0f48*/ 	.word	0x00000070
        /*0f4c*/ 	.short	0x0100
        /*0f4e*/ 	.byte	0x08
	.zero		1


	//   ....[14]....
        /*0f50*/ 	.word	0x00000790
        /*0f54*/ 	.word	0x000000ff
        /*0f58*/ 	.word	0x00000038
        /*0f5c*/ 	.short	0x0100
        /*0f5e*/ 	.byte	0x08
	.zero		1


	//   ....[15]....
        /*0f60*/ 	.word	0x000007a0
        /*0f64*/ 	.word	0x000000ff
        /*0f68*/ 	.word	0x00000078
        /*0f6c*/ 	.short	0x0100
        /*0f6e*/ 	.byte	0x08
	.zero		1


	//   ....[16]....
        /*0f70*/ 	.word	0x00000910
        /*0f74*/ 	.word	0x000000ff
        /*0f78*/ 	.word	0x00000080
        /*0f7c*/ 	.short	0x0100
        /*0f7e*/ 	.byte	0x08
	.zero		1


	//   ....[17]....
        /*0f80*/ 	.word	0x00000920
        /*0f84*/ 	.word	0x000000ff
        /*0f88*/ 	.word	0x000000a0
        /*0f8c*/ 	.short	0x0100
        /*0f8e*/ 	.byte	0x08
	.zero		1


	//   ....[18]....
        /*0f90*/ 	.word	0x00000930
        /*0f94*/ 	.word	0x000000ff
        /*0f98*/ 	.word	0x00000088
        /*0f9c*/ 	.short	0x0100
        /*0f9e*/ 	.byte	0x08
	.zero		1


	//   ....[19]....
        /*0fa0*/ 	.word	0x00000940
        /*0fa4*/ 	.word	0x000000ff
        /*0fa8*/ 	.word	0x000000a8
        /*0fac*/ 	.short	0x0100
        /*0fae*/ 	.byte	0x08
	.zero		1


	//   ....[20]....
        /*0fb0*/ 	.word	0x00000950
        /*0fb4*/ 	.word	0x000000ff
        /*0fb8*/ 	.word	0x00000090
        /*0fbc*/ 	.short	0x0100
        /*0fbe*/ 	.byte	0x08
	.zero		1


	//   ....[21]....
        /*0fc0*/ 	.word	0x00000960
        /*0fc4*/ 	.word	0x000000ff
        /*0fc8*/ 	.word	0x000000b0
        /*0fcc*/ 	.short	0x0100
        /*0fce*/ 	.byte	0x08
	.zero		1


	//   ....[22]....
        /*0fd0*/ 	.word	0x00000970
        /*0fd4*/ 	.word	0x000000ff
        /*0fd8*/ 	.word	0x00000098
        /*0fdc*/ 	.short	0x0100
        /*0fde*/ 	.byte	0x08
	.zero		1


	//   ....[23]....
        /*0fe0*/ 	.word	0x00000980
        /*0fe4*/ 	.word	0x000000ff
        /*0fe8*/ 	.word	0x000000b8
        /*0fec*/ 	.short	0x0100
        /*0fee*/ 	.byte	0x08
	.zero		1


	//   ....[24]....
        /*0ff0*/ 	.word	0x00000b80
        /*0ff4*/ 	.word	0x000000ff
        /*0ff8*/ 	.word	0x000000c0
        /*0ffc*/ 	.short	0x0100
        /*0ffe*/ 	.byte	0x08
	.zero		1


	//   ....[25]....
        /*1000*/ 	.word	0x00000c00
        /*1004*/ 	.word	0x000000ff
        /*1008*/ 	.word	0x000000c8
        /*100c*/ 	.short	0x0100
        /*100e*/ 	.byte	0x08
	.zero		1


	//   ....[26]....
        /*1010*/ 	.word	0x00002150
        /*1014*/ 	.word	0x000000ff
        /*1018*/ 	.word	0x00000000
        /*101c*/ 	.short	0x010a
        /*101e*/ 	.byte	0x04
	.zero		1


	//   ....[27]....
        /*1020*/ 	.word	0x00002190
        /*1024*/ 	.word	0x000000ff
        /*1028*/ 	.word	0x00000000
        /*102c*/ 	.short	0x010a
        /*102e*/ 	.byte	0x04
	.zero		1


	//   ....[28]....
        /*1030*/ 	.word	0x000034f0
        /*1034*/ 	.word	0x000000ff
        /*1038*/ 	.word	0x00000000
        /*103c*/ 	.short	0x010a
        /*103e*/ 	.byte	0x06
	.zero		1


	//   ....[29]....
        /*1040*/ 	.word	0x00003530
        /*1044*/ 	.word	0x000000ff
        /*1048*/ 	.word	0x00000000
        /*104c*/ 	.short	0x010a
        /*104e*/ 	.byte	0x06
	.zero		1


	//   ....[30]....
        /*1050*/ 	.word	0x00004590
        /*1054*/ 	.word	0x000000ff
        /*1058*/ 	.word	0x00000000
        /*105c*/ 	.short	0x0101
        /*105e*/ 	.byte	0x05
	.zero		1


	//   ....[31]....
        /*1060*/ 	.word	0x00005570
        /*1064*/ 	.word	0x000000ff
        /*1068*/ 	.word	0x00000000
        /*106c*/ 	.short	0x0101
        /*106e*/ 	.byte	0x04
	.zero		1


	//   ....[32]....
        /*1070*/ 	.word	0x00005d40
        /*1074*/ 	.word	0x0000000d
        /*1078*/ 	.word	0x00000080
        /*107c*/ 	.short	0x010a
        /*107e*/ 	.byte	0x3f
	.zero		1


	//   ....[33]....
        /*1080*/ 	.word	0x00006060
        /*1084*/ 	.word	0x00000006
        /*1088*/ 	.word	0x00000000
        /*108c*/ 	.short	0x0101
        /*108e*/ 	.byte	0x3f
	.zero		1


	//   ....[34]....
        /*1090*/ 	.word	0x00006880
        /*1094*/ 	.word	0x0000000e
        /*1098*/ 	.word	0x00000080
        /*109c*/ 	.short	0x010a
        /*109e*/ 	.byte	0x3f
	.zero		1


	//   ....[35]....
        /*10a0*/ 	.word	0x00006ab0
        /*10a4*/ 	.word	0x00000009
        /*10a8*/ 	.word	0x00000000
        /*10ac*/ 	.short	0x0101
        /*10ae*/ 	.byte	0x3f
	.zero		1


	//   ....[36]....
        /*10b0*/ 	.word	0x000071f0
        /*10b4*/ 	.word	0x0000000d
        /*10b8*/ 	.word	0x00000080
        /*10bc*/ 	.short	0x010a
        /*10be*/ 	.byte	0x3f
	.zero		1


	//   ....[37]....
        /*10c0*/ 	.word	0x00007420
        /*10c4*/ 	.word	0x00000009
        /*10c8*/ 	.word	0x00000000
        /*10cc*/ 	.short	0x0101
        /*10ce*/ 	.byte	0x3f
	.zero		1


	//   ....[38]....
        /*10d0*/ 	.word	0x00007b40
        /*10d4*/ 	.word	0x0000000b
        /*10d8*/ 	.word	0x00000080
        /*10dc*/ 	.short	0x010a
        /*10de*/ 	.byte	0x3f
	.zero		1


	//   ....[39]....
        /*10e0*/ 	.word	0x00007dc0
        /*10e4*/ 	.word	0x0000000b
        /*10e8*/ 	.word	0x00000000
        /*10ec*/ 	.short	0x0101
        /*10ee*/ 	.byte	0x3f
	.zero		1


	//   ....[40]....
        /*10f0*/ 	.word	0x000084f0
        /*10f4*/ 	.word	0x0000000b
        /*10f8*/ 	.word	0x00000080
        /*10fc*/ 	.short	0x010a
        /*10fe*/ 	.byte	0x3f
	.zero		1


	//   ....[41]....
        /*1100*/ 	.word	0x00008770
        /*1104*/ 	.word	0x0000000b
        /*1108*/ 	.word	0x00000000
        /*110c*/ 	.short	0x0101
        /*110e*/ 	.byte	0x3f
	.zero		1


	//   ....[42]....
        /*1110*/ 	.word	0x00008ea0
        /*1114*/ 	.word	0x0000000b
        /*1118*/ 	.word	0x00000080
        /*111c*/ 	.short	0x010a
        /*111e*/ 	.byte	0x3f
	.zero		1


	//   ....[43]....
        /*1120*/ 	.word	0x00009120
        /*1124*/ 	.word	0x0000000b
        /*1128*/ 	.word	0x00000000
        /*112c*/ 	.short	0x0101
        /*112e*/ 	.byte	0x3f
	.zero		1


	//   ....[44]....
        /*1130*/ 	.word	0x00009920
        /*1134*/ 	.word	0x0000000b
        /*1138*/ 	.word	0x00000080
        /*113c*/ 	.short	0x010a
        /*113e*/ 	.byte	0x3f
	.zero		1


	//   ....[45]....
        /*1140*/ 	.word	0x00009ba0
        /*1144*/ 	.word	0x0000000b
        /*1148*/ 	.word	0x00000000
        /*114c*/ 	.short	0x0101
        /*114e*/ 	.byte	0x3f
	.zero		1


	//   ....[46]....
        /*1150*/ 	.word	0x0000a3d0
        /*1154*/ 	.word	0x0000000c
        /*1158*/ 	.word	0x00000080
        /*115c*/ 	.short	0x010a
        /*115e*/ 	.byte	0x3f
	.zero		1


	//   ....[47]....
        /*1160*/ 	.word	0x0000a630
        /*1164*/ 	.word	0x00000007
        /*1168*/ 	.word	0x00000000
        /*116c*/ 	.short	0x0101
        /*116e*/ 	.byte	0x3f
	.zero		1


	//   ....[48]....
        /*1170*/ 	.word	0x0000bc60
        /*1174*/ 	.word	0x000000ff
        /*1178*/ 	.word	0x000000c8
        /*117c*/ 	.short	0x010a
        /*117e*/ 	.byte	0x04
	.zero		1


	//   ....[49]....
        /*1180*/ 	.word	0x0000c090
        /*1184*/ 	.word	0x000000ff
        /*1188*/ 	.word	0x000000a0
        /*118c*/ 	.short	0x010a
        /*118e*/ 	.byte	0x0d
	.zero		1


	//   ....[50]....
        /*1190*/ 	.word	0x0000c180
        /*1194*/ 	.word	0x000000ff
        /*1198*/ 	.word	0x00000080
        /*119c*/ 	.short	0x010b
        /*119e*/ 	.byte	0x0d
	.zero		1


	//   ....[51]....
        /*11a0*/ 	.word	0x0000c1e0
        /*11a4*/ 	.word	0x000000ff
        /*11a8*/ 	.word	0x00000000
        /*11ac*/ 	.short	0x0101
        /*11ae*/ 	.byte	0x10
	.zero		1


	//   ....[52]....
        /*11b0*/ 	.word	0x0000c210
        /*11b4*/ 	.word	0x000000ff
        /*11b8*/ 	.word	0x000000a8
        /*11bc*/ 	.short	0x010a
        /*11be*/ 	.byte	0x0d
	.zero		1


	//   ....[53]....
        /*11c0*/ 	.word	0x0000c320
        /*11c4*/ 	.word	0x000000ff
        /*11c8*/ 	.word	0x00000088
        /*11cc*/ 	.short	0x010b
        /*11ce*/ 	.byte	0x0d
	.zero		1


	//   ....[54]....
        /*11d0*/ 	.word	0x0000c380
        /*11d4*/ 	.word	0x000000ff
        /*11d8*/ 	.word	0x00000000
        /*11dc*/ 	.short	0x0101
        /*11de*/ 	.byte	0x12
	.zero		1


	//   ....[55]....
        /*11e0*/ 	.word	0x0000c3b0
        /*11e4*/ 	.word	0x000000ff
        /*11e8*/ 	.word	0x000000b0
        /*11ec*/ 	.short	0x010a
        /*11ee*/ 	.byte	0x0d
	.zero		1


	//   ....[56]....
        /*11f0*/ 	.word	0x0000c4c0
        /*11f4*/ 	.word	0x000000ff
        /*11f8*/ 	.word	0x00000090
        /*11fc*/ 	.short	0x010b
        /*11fe*/ 	.byte	0x0d
	.zero		1


	//   ....[57]....
        /*1200*/ 	.word	0x0000c520
        /*1204*/ 	.word	0x000000ff
        /*1208*/ 	.word	0x00000000
        /*120c*/ 	.short	0x0101
        /*120e*/ 	.byte	0x1d
	.zero		1


	//   ....[58]....
        /*1210*/ 	.word	0x0000c550
        /*1214*/ 	.word	0x000000ff
        /*1218*/ 	.word	0x000000b8
        /*121c*/ 	.short	0x010a
        /*121e*/ 	.byte	0x0d
	.zero		1


	//   ....[59]....
        /*1220*/ 	.word	0x0000c660
        /*1224*/ 	.word	0x000000ff
        /*1228*/ 	.word	0x00000098
        /*122c*/ 	.short	0x010b
        /*122e*/ 	.byte	0x0d
	.zero		1


	//   ....[60]....
        /*1230*/ 	.word	0x0000c6c0
        /*1234*/ 	.word	0x000000ff
        /*1238*/ 	.word	0x00000000
        /*123c*/ 	.short	0x0101
        /*123e*/ 	.byte	0x1e
	.zero		1


	//   ....[61]....
        /*1240*/ 	.word	0x0000c700
        /*1244*/ 	.word	0x000000ff
        /*1248*/ 	.word	0x000000a0
        /*124c*/ 	.short	0x010a
        /*124e*/ 	.byte	0x0d
	.zero		1


	//   ....[62]....
        /*1250*/ 	.word	0x0000c800
        /*1254*/ 	.word	0x000000ff
        /*1258*/ 	.word	0x00000080
        /*125c*/ 	.short	0x010b
        /*125e*/ 	.byte	0x0d
	.zero		1


	//   ....[63]....
        /*1260*/ 	.word	0x0000c840
        /*1264*/ 	.word	0x000000ff
        /*1268*/ 	.word	0x00000000
        /*126c*/ 	.short	0x0101
        /*126e*/ 	.byte	0x10
	.zero		1


	//   ....[64]....
        /*1270*/ 	.word	0x0000c870
        /*1274*/ 	.word	0x000000ff
        /*1278*/ 	.word	0x000000a8
        /*127c*/ 	.short	0x010a
        /*127e*/ 	.byte	0x0d
	.zero		1


	//   ....[65]....
        /*1280*/ 	.word	0x0000c970
        /*1284*/ 	.word	0x000000ff
        /*1288*/ 	.word	0x00000088
        /*128c*/ 	.short	0x010b
        /*128e*/ 	.byte	0x0d
	.zero		1


	//   ....[66]....
        /*1290*/ 	.word	0x0000c9b0
        /*1294*/ 	.word	0x000000ff
        /*1298*/ 	.word	0x00000000
        /*129c*/ 	.short	0x0101
        /*129e*/ 	.byte	0x12
	.zero		1


	//   ....[67]....
        /*12a0*/ 	.word	0x0000c9e0
        /*12a4*/ 	.word	0x000000ff
        /*12a8*/ 	.word	0x000000b0
        /*12ac*/ 	.short	0x010a
        /*12ae*/ 	.byte	0x0d
	.zero		1


	//   ....[68]....
        /*12b0*/ 	.word	0x0000cae0
        /*12b4*/ 	.word	0x000000ff
        /*12b8*/ 	.word	0x00000090
        /*12bc*/ 	.short	0x010b
        /*12be*/ 	.byte	0x0d
	.zero		1


	//   ....[69]....
        /*12c0*/ 	.word	0x0000cb20
        /*12c4*/ 	.word	0x000000ff
        /*12c8*/ 	.word	0x00000000
        /*12cc*/ 	.short	0x0101
        /*12ce*/ 	.byte	0x1d
	.zero		1


	//   ....[70]....
        /*12d0*/ 	.word	0x0000cb50
        /*12d4*/ 	.word	0x000000ff
        /*12d8*/ 	.word	0x000000b8
        /*12dc*/ 	.short	0x010a
        /*12de*/ 	.byte	0x0d
	.zero		1


	//   ....[71]....
        /*12e0*/ 	.word	0x0000cc50
        /*12e4*/ 	.word	0x000000ff
        /*12e8*/ 	.word	0x00000098
        /*12ec*/ 	.short	0x010b
        /*12ee*/ 	.byte	0x0d
	.zero		1


	//   ....[72]....
        /*12f0*/ 	.word	0x0000cca0
        /*12f4*/ 	.word	0x000000ff
        /*12f8*/ 	.word	0x00000000
        /*12fc*/ 	.short	0x0101
        /*12fe*/ 	.byte	0x1e
	.zero		1


	//   ....[73]....
        /*1300*/ 	.word	0x0000d3d0
        /*1304*/ 	.word	0x00000000
        /*1308*/ 	.word	0x000000a0
        /*130c*/ 	.short	0x010a
        /*130e*/ 	.byte	0x3f
	.zero		1


	//   ....[74]....
        /*1310*/ 	.word	0x0000d410
        /*1314*/ 	.word	0x00000000
        /*1318*/ 	.word	0x000000a8
        /*131c*/ 	.short	0x010a
        /*131e*/ 	.byte	0x3f
	.zero		1


	//   ....[75]....
        /*1320*/ 	.word	0x0000d450
        /*1324*/ 	.word	0x00000000
        /*1328*/ 	.word	0x000000b0
        /*132c*/ 	.short	0x010a
        /*132e*/ 	.byte	0x3f
	.zero		1


	//   ....[76]....
        /*1330*/ 	.word	0x0000d4b0
        /*1334*/ 	.word	0x00000000
        /*1338*/ 	.word	0x000000b8
        /*133c*/ 	.short	0x010a
        /*133e*/ 	.byte	0x3f
	.zero		1


	//   ....[77]....
        /*1340*/ 	.word	0x0000d800
        /*1344*/ 	.word	0x0000000c
        /*1348*/ 	.word	0x00000040
        /*134c*/ 	.short	0x010a
        /*134e*/ 	.byte	0x3f
	.zero		1


	//   ....[78]....
        /*1350*/ 	.word	0x0000dc10
        /*1354*/ 	.word	0x00000003
        /*1358*/ 	.word	0x000000c8
        /*135c*/ 	.short	0x0101
        /*135e*/ 	.byte	0x3f
	.zero		1


	//   ....[79]....
        /*1360*/ 	.word	0x0000e370
        /*1364*/ 	.word	0x00000007
        /*1368*/ 	.word	0x00000000
        /*136c*/ 	.short	0x010a
        /*136e*/ 	.byte	0x3f
	.zero		1


	//   ....[80]....
        /*1370*/ 	.word	0x0000e3f0
        /*1374*/ 	.word	0x00000009
        /*1378*/ 	.word	0x00000000
        /*137c*/ 	.short	0x010a
        /*137e*/ 	.byte	0x3f
	.zero		1


	//   ....[81]....
        /*1380*/ 	.word	0x0000e480
        /*1384*/ 	.word	0x00000006
        /*1388*/ 	.word	0x00000000
        /*138c*/ 	.short	0x010a
        /*138e*/ 	.byte	0x3f
	.zero		1


	//   ....[82]....
        /*1390*/ 	.word	0x0000e510
        /*1394*/ 	.word	0x00000009
        /*1398*/ 	.word	0x00000000
        /*139c*/ 	.short	0x010a
        /*139e*/ 	.byte	0x3f
	.zero		1


	//   ....[83]....
        /*13a0*/ 	.word	0x0000e5a0
        /*13a4*/ 	.word	0x00000006
        /*13a8*/ 	.word	0x00000000
        /*13ac*/ 	.short	0x010a
        /*13ae*/ 	.byte	0x3f
	.zero		1


	//   ....[84]....
        /*13b0*/ 	.word	0x0000e630
        /*13b4*/ 	.word	0x00000009
        /*13b8*/ 	.word	0x00000000
        /*13bc*/ 	.short	0x010a
        /*13be*/ 	.byte	0x3f
	.zero		1


	//   ....[85]....
        /*13c0*/ 	.word	0x0000e6c0
        /*13c4*/ 	.word	0x00000006
        /*13c8*/ 	.word	0x00000000
        /*13cc*/ 	.short	0x010a
        /*13ce*/ 	.byte	0x3f
	.zero		1


	//   ....[86]....
        /*13d0*/ 	.word	0x0000e750
        /*13d4*/ 	.word	0x00000003
        /*13d8*/ 	.word	0x00000000
        /*13dc*/ 	.short	0x010a
        /*13de*/ 	.byte	0x3f
	.zero		1


	//   ....[87]....
        /*13e0*/ 	.word	0x0000e7c0
        /*13e4*/ 	.word	0x00000003
        /*13e8*/ 	.word	0x00000000
        /*13ec*/ 	.short	0x010a
        /*13ee*/ 	.byte	0x3f
	.zero		1


	//   ....[88]....
        /*13f0*/ 	.word	0x0000e820
        /*13f4*/ 	.word	0x00000005
        /*13f8*/ 	.word	0x00000000
        /*13fc*/ 	.short	0x010a
        /*13fe*/ 	.byte	0x3f
	.zero		1


	//   ....[89]....
        /*1400*/ 	.word	0x0000e870
        /*1404*/ 	.word	0x0000000d
        /*1408*/ 	.word	0x00000080
        /*140c*/ 	.short	0x010a
        /*140e*/ 	.byte	0x3f
	.zero		1


	//   ....[90]....
        /*1410*/ 	.word	0x0000e8c0
        /*1414*/ 	.word	0x0000000e
        /*1418*/ 	.word	0x00000080
        /*141c*/ 	.short	0x010a
        /*141e*/ 	.byte	0x3f
	.zero		1


	//   ....[91]....
        /*1420*/ 	.word	0x0000e910
        /*1424*/ 	.word	0x0000000d
        /*1428*/ 	.word	0x00000080
        /*142c*/ 	.short	0x010a
        /*142e*/ 	.byte	0x3f
	.zero		1


	//   ....[92]....
        /*1430*/ 	.word	0x0000e960
        /*1434*/ 	.word	0x0000000b
        /*1438*/ 	.word	0x00000080
        /*143c*/ 	.short	0x010a
        /*143e*/ 	.byte	0x3f
	.zero		1


	//   ....[93]....
        /*1440*/ 	.word	0x0000e9b0
        /*1444*/ 	.word	0x0000000b
        /*1448*/ 	.word	0x00000080
        /*144c*/ 	.short	0x010a
        /*144e*/ 	.byte	0x3f
	.zero		1


	//   ....[94]....
        /*1450*/ 	.word	0x0000ea00
        /*1454*/ 	.word	0x0000000b
        /*1458*/ 	.word	0x00000080
        /*145c*/ 	.short	0x010a
        /*145e*/ 	.byte	0x3f
	.zero		1


	//   ....[95]....
        /*1460*/ 	.word	0x0000ea50
        /*1464*/ 	.word	0x0000000b
        /*1468*/ 	.word	0x00000080
        /*146c*/ 	.short	0x010a
        /*146e*/ 	.byte	0x3f
	.zero		1


	//   ....[96]....
        /*1470*/ 	.word	0x0000eaa0
        /*1474*/ 	.word	0x0000000c
        /*1478*/ 	.word	0x00000080
        /*147c*/ 	.short	0x010a
        /*147e*/ 	.byte	0x3f
	.zero		1


	//   ....[97]....
        /*1480*/ 	.word	0x0000eb00
        /*1484*/ 	.word	0x00000003
        /*1488*/ 	.word	0x000000c8
        /*148c*/ 	.short	0x010a
        /*148e*/ 	.byte	0x3f
	.zero		1


	//   ....[98]....
        /*1490*/ 	.word	0x0000eb60
        /*1494*/ 	.word	0x00000003
        /*1498*/ 	.word	0x000000a0
        /*149c*/ 	.short	0x010a
        /*149e*/ 	.byte	0x3f
	.zero		1


	//   ....[99]....
        /*14a0*/ 	.word	0x0000ebc0
        /*14a4*/ 	.word	0x00000003
        /*14a8*/ 	.word	0x000000a8
        /*14ac*/ 	.short	0x010a
        /*14ae*/ 	.byte	0x3f
	.zero		1


	//   ....[100]....
        /*14b0*/ 	.word	0x0000ec20
        /*14b4*/ 	.word	0x00000003
        /*14b8*/ 	.word	0x000000b0
        /*14bc*/ 	.short	0x010a
        /*14be*/ 	.byte	0x3f
	.zero		1


	//   ....[101]....
        /*14c0*/ 	.word	0x0000ec80
        /*14c4*/ 	.word	0x00000003
        /*14c8*/ 	.word	0x000000b8
        /*14cc*/ 	.short	0x010a
        /*14ce*/ 	.byte	0x3f
	.zero		1


	//   ....[102]....
        /*14d0*/ 	.word	0x0000ece0
        /*14d4*/ 	.word	0x00000003
        /*14d8*/ 	.word	0x000000a0
        /*14dc*/ 	.short	0x010a
        /*14de*/ 	.byte	0x3f
	.zero		1


	//   ....[103]....
        /*14e0*/ 	.word	0x0000ed40
        /*14e4*/ 	.word	0x00000003
        /*14e8*/ 	.word	0x000000a8
        /*14ec*/ 	.short	0x010a
        /*14ee*/ 	.byte	0x3f
	.zero		1


	//   ....[104]....
        /*14f0*/ 	.word	0x0000eda0
        /*14f4*/ 	.word	0x00000003
        /*14f8*/ 	.word	0x000000b0
        /*14fc*/ 	.short	0x010a
        /*14fe*/ 	.byte	0x3f
	.zero		1


	//   ....[105]....
        /*1500*/ 	.word	0x0000ee00
        /*1504*/ 	.word	0x00000003
        /*1508*/ 	.word	0x000000b8
        /*150c*/ 	.short	0x010a
        /*150e*/ 	.byte	0x3f
	.zero		1


	//   ....[106]....
        /*1510*/ 	.word	0x0000ee50
        /*1514*/ 	.word	0x00000000
        /*1518*/ 	.word	0x000000a0
        /*151c*/ 	.short	0x010a
        /*151e*/ 	.byte	0x3f
	.zero		1


	//   ....[107]....
        /*1520*/ 	.word	0x0000eea0
        /*1524*/ 	.word	0x00000000
        /*1528*/ 	.word	0x000000a8
        /*152c*/ 	.short	0x010a
        /*152e*/ 	.byte	0x3f
	.zero		1


	//   ....[108]....
        /*1530*/ 	.word	0x0000eef0
        /*1534*/ 	.word	0x00000000
        /*1538*/ 	.word	0x000000b0
        /*153c*/ 	.short	0x010a
        /*153e*/ 	.byte	0x3f
	.zero		1


	//   ....[109]....
        /*1540*/ 	.word	0x0000efd0
        /*1544*/ 	.word	0x0000000c
        /*1548*/ 	.word	0x00000040
        /*154c*/ 	.short	0x010a
        /*154e*/ 	.byte	0x3f
	.zero		1


	//   ....[110]....
        /*1550*/ 	.word	0x0000f0b0
        /*1554*/ 	.word	0x00000007
        /*1558*/ 	.word	0x00000000
        /*155c*/ 	.short	0x010a
        /*155e*/ 	.byte	0x3f
	.zero		1


	//   ....[111]....
        /*1560*/ 	.word	0x0000f100
        /*1564*/ 	.word	0x00000009
        /*1568*/ 	.word	0x00000000
        /*156c*/ 	.short	0x010a
        /*156e*/ 	.byte	0x3f
	.zero		1


	//   ....[112]....
        /*1570*/ 	.word	0x0000f150
        /*1574*/ 	.word	0x00000006
        /*1578*/ 	.word	0x00000000
        /*157c*/ 	.short	0x010a
        /*157e*/ 	.byte	0x3f
	.zero		1


	//   ....[113]....
        /*1580*/ 	.word	0x0000f1a0
        /*1584*/ 	.word	0x00000009
        /*1588*/ 	.word	0x00000000
        /*158c*/ 	.short	0x010a
        /*158e*/ 	.byte	0x3f
	.zero		1


	//   ....[114]....
        /*1590*/ 	.word	0x0000f1f0
        /*1594*/ 	.word	0x00000006
        /*1598*/ 	.word	0x00000000
        /*159c*/ 	.short	0x010a
        /*159e*/ 	.byte	0x3f
	.zero		1


	//   ....[115]....
        /*15a0*/ 	.word	0x0000f240
        /*15a4*/ 	.word	0x00000009
        /*15a8*/ 	.word	0x00000000
        /*15ac*/ 	.short	0x010a
        /*15ae*/ 	.byte	0x3f
	.zero		1


	//   ....[116]....
        /*15b0*/ 	.word	0x0000f290
        /*15b4*/ 	.word	0x00000006
        /*15b8*/ 	.word	0x00000000
        /*15bc*/ 	.short	0x010a
        /*15be*/ 	.byte	0x3f
	.zero		1


	//----- nvinfo : EIATTR_NUM_MBARRIERS
	.align		4
.L_38:
        /*15c0*/ 	.byte	0x03, 0x38
        /*15c2*/ 	.short	0x001a


	//----- nvinfo : EIATTR_EXIT_INSTR_OFFSETS
	.align		4
        /*15c4*/ 	.byte	0x04, 0x1c
        /*15c6*/ 	.short	(.L_40 - .L_39)


	//   ....[0]....
.L_39:
        /*15c8*/ 	.word	0x00000cc0


	//   ....[1]....
        /*15cc*/ 	.word	0x00001530


	//   ....[2]....
        /*15d0*/ 	.word	0x0000b4f0


	//   ....[3]....
        /*15d4*/ 	.word	0x0000bb80


	//   ....[4]....
        /*15d8*/ 	.word	0x0000bbf0


	//   ....[5]....
        /*15dc*/ 	.word	0x0000d500


	//   ....[6]....
        /*15e0*/ 	.word	0x0000e7a0


	//----- nvinfo : EIATTR_MAX_THREADS
	.align		4
.L_40:
        /*15e4*/ 	.byte	0x04, 0x05
        /*15e6*/ 	.short	(.L_42 - .L_41)
.L_41:
        /*15e8*/ 	.word	0x00000180
        /*15ec*/ 	.word	0x00000001
        /*15f0*/ 	.word	0x00000001


	//----- nvinfo : EIATTR_CRS_STACK_SIZE
	.align		4
.L_42:
        /*15f4*/ 	.byte	0x04, 0x1e
        /*15f6*/ 	.short	(.L_44 - .L_43)
.L_43:
        /*15f8*/ 	.word	0x00000000


	//----- nvinfo : EIATTR_CBANK_PARAM_SIZE
	.align		4
.L_44:
        /*15fc*/ 	.byte	0x03, 0x19
        /*15fe*/ 	.short	0x0770


	//----- nvinfo : EIATTR_PARAM_CBANK
	.align		4
        /*1600*/ 	.byte	0x04, 0x0a
        /*1602*/ 	.short	(.L_46 - .L_45)
	.align		4
.L_45:
        /*1604*/ 	.word	index@(.nv.constant0._ZN7cutlass13device_kernelINS_4gemm6kernel13GemmUniversalIN4cute5tupleIJiiiiEEENS1_10collective13CollectiveMmaINS1_37MainloopSm90TmaGmmaWarpSpecializedFP8ILi8ENS5_IJNS4_1CILi1EEESB_SB_EEENS1_35KernelTmaWarpSpecializedCooperativeEEENS5_IJNSA_ILi128EEENSA_ILi256EEENSA_ILi64EEEEEENS_12float_e4m3_tENS5_IJlSB_lEEESJ_SK_NS4_8TiledMMAINS4_8MMA_AtomIJNS4_4SM904GMMA31MMA_64x256x32_F32E4M3E4M3_SS_TNILNSO_7ScaleInE1ELSQ_1EEEEEENS4_6LayoutINS5_IJNSA_ILi2EEESB_SB_EEENS5_IJSB_NSA_ILi0EEESW_EEEEENS5_IJNS4_10UnderscoreESZ_SZ_EEEEENS4_13SM90_TMA_LOADENS4_14ComposedLayoutINS4_7SwizzleILi2ELi4ELi3EEENS4_18smem_ptr_flag_bitsILi8EEENST_INS5_IJNSA_ILi8EEESH_EEENS5_IJSH_SB_EEEEEEEvNS4_8identityES12_S1C_vS1D_EENS_8epilogue10collective18CollectiveEpilogueINS1F_22Sm90TmaWarpSpecializedILi4ELi2ELi16ELb0ELb0EEEJSI_NS5_IJSF_NSA_ILi32EEEEEESJ_SK_SJ_SK_NS1F_6fusion15FusionCallbacksIS1J_NS1M_13LinCombEltActINS1F_6thread4ReLuESJ_fSJ_fLNS_15FloatRoundStyleE2EEESI_S1L_JEEES12_NS13_INS14_ILi1ELi4ELi3EEES17_NST_INS5_IJS18_S1K_EEENS5_IJS1K_SB_EEEEEEENS4_39AutoVectorizingCopyWithAssumedAlignmentILi128EEENS4_14SM90_TMA_STOREES1Y_S20_NS4_9Copy_AtomIJNS4_17SM90_U32x4_STSM_NENS_6half_tEEEEvEEEvvEEEEvNT_6ParamsE)
        /*1608*/ 	.short	0x0210
        /*160a*/ 	.short	0x0770


	//----- nvinfo : EIATTR_SW_WAR
	.align		4
.L_46:
        /*160c*/ 	.byte	0x04, 0x36
        /*160e*/ 	.short	(.L_48 - .L_47)
.L_47:
        /*1610*/ 	.word	0x00000008
.L_48:


//--------------------- .nv.callgraph             --------------------------
	.section	.nv.callgraph,"",@"SHT_CUDA_CALLGRAPH"
	.align	4
	.sectionentsize	8
	.align		4
        /*0000*/ 	.word	0x00000000
	.align		4
        /*0004*/ 	.word	0xffffffff
	.align		4
        /*0008*/ 	.word	index@(_ZN7cutlass13device_kernelINS_4gemm6kernel13GemmUniversalIN4cute5tupleIJiiiiEEENS1_10collective13CollectiveMmaINS1_37MainloopSm90TmaGmmaWarpSpecializedFP8ILi8ENS5_IJNS4_1CILi1EEESB_SB_EEENS1_35KernelTmaWarpSpecializedCooperativeEEENS5_IJNSA_ILi128EEENSA_ILi256EEENSA_ILi64EEEEEENS_12float_e4m3_tENS5_IJlSB_lEEESJ_SK_NS4_8TiledMMAINS4_8MMA_AtomIJNS4_4SM904GMMA31MMA_64x256x32_F32E4M3E4M3_SS_TNILNSO_7ScaleInE1ELSQ_1EEEEEENS4_6LayoutINS5_IJNSA_ILi2EEESB_SB_EEENS5_IJSB_NSA_ILi0EEESW_EEEEENS5_IJNS4_10UnderscoreESZ_SZ_EEEEENS4_13SM90_TMA_LOADENS4_14ComposedLayoutINS4_7SwizzleILi2ELi4ELi3EEENS4_18smem_ptr_flag_bitsILi8EEENST_INS5_IJNSA_ILi8EEESH_EEENS5_IJSH_SB_EEEEEEEvNS4_8identityES12_S1C_vS1D_EENS_8epilogue10collective18CollectiveEpilogueINS1F_22Sm90TmaWarpSpecializedILi4ELi2ELi16ELb0ELb0EEEJSI_NS5_IJSF_NSA_ILi32EEEEEESJ_SK_SJ_SK_NS1F_6fusion15FusionCallbacksIS1J_NS1M_13LinCombEltActINS1F_6thread4ReLuESJ_fSJ_fLNS_15FloatRoundStyleE2EEESI_S1L_JEEES12_NS13_INS14_ILi1ELi4ELi3EEES17_NST_INS5_IJS18_S1K_EEENS5_IJS1K_SB_EEEEEEENS4_39AutoVectorizingCopyWithAssumedAlignmentILi128EEENS4_14SM90_TMA_STOREES1Y_S20_NS4_9Copy_AtomIJNS4_17SM90_U32x4_STSM_NENS_6half_tEEEEvEEEvvEEEEvNT_6ParamsE)
	.align		4
        /*000c*/ 	.word	index@(__assertfail)
	.align		4
        /*0010*/ 	.word	0x00000000
	.align		4
        /*0014*/ 	.word	0xfffffffe
	.align		4
        /*0018*/ 	.word	0x00000000
	.align		4
        /*001c*/ 	.word	0xfffffffd
	.align		4
        /*0020*/ 	.word	0x00000000
	.align		4
        /*0024*/ 	.word	0xfffffffc


//--------------------- .nv.constant4             --------------------------
	.section	.nv.constant4,"a",@progbits
	.align	8
	.align		8
.nv.constant4:
        /*0000*/ 	.dword	__assertfail
	.align		8
        /*0008*/ 	.dword	__unnamed_1
	.align		8
        /*0010*/ 	.dword	__unnamed_2
	.align		8
        /*0018*/ 	.dword	_ZN39_INTERNAL_886f465b_4_k_cu_d5b2a8fa_27844cuda3std3__45__cpo5beginE
	.align		8
        /*0020*/ 	.dword	_ZN39_INTERNAL_886f465b_4_k_cu_d5b2a8fa_27844cuda3std3__45__cpo3endE
	.align		8
        /*0028*/ 	.dword	_ZN39_INTERNAL_886f465b_4_k_cu_d5b2a8fa_27844cuda3std3__45__cpo6cbeginE
	.align		8
        /*0030*/ 	.dword	_ZN39_INTERNAL_886f465b_4_k_cu_d5b2a8fa_27844cuda3std3__45__cpo4cendE
	.align		8
        /*0038*/ 	.dword	_ZN39_INTERNAL_886f465b_4_k_cu_d5b2a8fa_27844cuda3std3__441_GLOBAL__N__886f465b_4_k_cu_d5b2a8fa_27846ignoreE
	.align		8
        /*0040*/ 	.dword	_ZN39_INTERNAL_886f465b_4_k_cu_d5b2a8fa_27844cuda3std3__419piecewise_constructE
	.align		8
        /*0048*/ 	.dword	_ZN39_INTERNAL_886f465b_4_k_cu_d5b2a8fa_27844cuda3std3__48in_placeE
	.align		8
        /*0050*/ 	.dword	_ZN39_INTERNAL_886f465b_4_k_cu_d5b2a8fa_27844cuda3std6ranges3__45__cpo4swapE
	.align		8
        /*0058*/ 	.dword	_ZN39_INTERNAL_886f465b_4_k_cu_d5b2a8fa_27844cuda3std6ranges3__45__cpo9iter_moveE
	.align		8
        /*0060*/ 	.dword	_ZN39_INTERNAL_886f465b_4_k_cu_d5b2a8fa_27844cute7productE
	.align		8
        /*0068*/ 	.dword	_ZN39_INTERNAL_886f465b_4_k_cu_d5b2a8fa_27844cute1_E
	.align		8
        /*0070*/ 	.dword	$str$24
	.align		8
        /*0078*/ 	.dword	$str$25


//--------------------- .text._ZN7cutlass13device_kernelINS_4gemm6kernel13GemmUniversalIN4cute5tupleIJiiiiEEENS1_10collective13CollectiveMmaINS1_37MainloopSm90TmaGmmaWarpSpecializedFP8ILi8ENS5_IJNS4_1CILi1EEESB_SB_EEENS1_35KernelTmaWarpSpecializedCooperativeEEENS5_IJNSA_ILi128EEENSA_ILi256EEENSA_ILi64EEEEEENS_12float_e4m3_tENS5_IJlSB_lEEESJ_SK_NS4_8TiledMMAINS4_8MMA_AtomIJNS4_4SM904GMMA31MMA_64x256x32_F32E4M3E4M3_SS_TNILNSO_7ScaleInE1ELSQ_1EEEEEENS4_6LayoutINS5_IJNSA_ILi2EEESB_SB_EEENS5_IJSB_NSA_ILi0EEESW_EEEEENS5_IJNS4_10UnderscoreESZ_SZ_EEEEENS4_13SM90_TMA_LOADENS4_14ComposedLayoutINS4_7SwizzleILi2ELi4ELi3EEENS4_18smem_ptr_flag_bitsILi8EEENST_INS5_IJNSA_ILi8EEESH_EEENS5_IJSH_SB_EEEEEEEvNS4_8identityES12_S1C_vS1D_EENS_8epilogue10collective18CollectiveEpilogueINS1F_22Sm90TmaWarpSpecializedILi4ELi2ELi16ELb0ELb0EEEJSI_NS5_IJSF_NSA_ILi32EEEEEESJ_SK_SJ_SK_NS1F_6fusion15FusionCallbacksIS1J_NS1M_13LinCombEltActINS1F_6thread4ReLuESJ_fSJ_fLNS_15FloatRoundStyleE2EEESI_S1L_JEEES12_NS13_INS14_ILi1ELi4ELi3EEES17_NST_INS5_IJS18_S1K_EEENS5_IJS1K_SB_EEEEEEENS4_39AutoVectorizingCopyWithAssumedAlignmentILi128EEENS4_14SM90_TMA_STOREES1Y_S20_NS4_9Copy_AtomIJNS4_17SM90_U32x4_STSM_NENS_6half_tEEEEvEEEvvEEEEvNT_6ParamsE --------------------------
	.section	.text._ZN7cutlass13device_kernelINS_4gemm6kernel13GemmUniversalIN4cute5tupleIJiiiiEEENS1_10collective13CollectiveMmaINS1_37MainloopSm90TmaGmmaWarpSpecializedFP8ILi8ENS5_IJNS4_1CILi1EEESB_SB_EEENS1_35KernelTmaWarpSpecializedCooperativeEEENS5_IJNSA_ILi128EEENSA_ILi256EEENSA_ILi64EEEEEENS_12float_e4m3_tENS5_IJlSB_lEEESJ_SK_NS4_8TiledMMAINS4_8MMA_AtomIJNS4_4SM904GMMA31MMA_64x256x32_F32E4M3E4M3_SS_TNILNSO_7ScaleInE1ELSQ_1EEEEEENS4_6LayoutINS5_IJNSA_ILi2EEESB_SB_EEENS5_IJSB_NSA_ILi0EEESW_EEEEENS5_IJNS4_10UnderscoreESZ_SZ_EEEEENS4_13SM90_TMA_LOADENS4_14ComposedLayoutINS4_7SwizzleILi2ELi4ELi3EEENS4_18smem_ptr_flag_bitsILi8EEENST_INS5_IJNSA_ILi8EEESH_EEENS5_IJSH_SB_EEEEEEEvNS4_8identityES12_S1C_vS1D_EENS_8epilogue10collective18CollectiveEpilogueINS1F_22Sm90TmaWarpSpecializedILi4ELi2ELi16ELb0ELb0EEEJSI_NS5_IJSF_NSA_ILi32EEEEEESJ_SK_SJ_SK_NS1F_6fusion15FusionCallbacksIS1J_NS1M_13LinCombEltActINS1F_6thread4ReLuESJ_fSJ_fLNS_15FloatRoundStyleE2EEESI_S1L_JEEES12_NS13_INS14_ILi1ELi4ELi3EEES17_NST_INS5_IJS18_S1K_EEENS5_IJS1K_SB_EEEEEEENS4_39AutoVectorizingCopyWithAssumedAlignmentILi128EEENS4_14SM90_TMA_STOREES1Y_S20_NS4_9Copy_AtomIJNS4_17SM90_U32x4_STSM_NENS_6half_tEEEEvEEEvvEEEEvNT_6ParamsE,"ax",@progbits
	.align	128
.text._ZN7cutlass13device_kernelINS_4gemm6kernel13GemmUniversalIN4cute5tupleIJiiiiEEENS1_10collective13CollectiveMmaINS1_37MainloopSm90TmaGmmaWarpSpecializedFP8ILi8ENS5_IJNS4_1CILi1EEESB_SB_EEENS1_35KernelTmaWarpSpecializedCooperativeEEENS5_IJNSA_ILi128EEENSA_ILi256EEENSA_ILi64EEEEEENS_12float_e4m3_tENS5_IJlSB_lEEESJ_SK_NS4_8TiledMMAINS4_8MMA_AtomIJNS4_4SM904GMMA31MMA_64x256x32_F32E4M3E4M3_SS_TNILNSO_7ScaleInE1ELSQ_1EEEEEENS4_6LayoutINS5_IJNSA_ILi2EEESB_SB_EEENS5_IJSB_NSA_ILi0EEESW_EEEEENS5_IJNS4_10UnderscoreESZ_SZ_EEEEENS4_13SM90_TMA_LOADENS4_14ComposedLayoutINS4_7SwizzleILi2ELi4ELi3EEENS4_18smem_ptr_flag_bitsILi8EEENST_INS5_IJNSA_ILi8EEESH_EEENS5_IJSH_SB_EEEEEEEvNS4_8identityES12_S1C_vS1D_EENS_8epilogue10collective18CollectiveEpilogueINS1F_22Sm90TmaWarpSpecializedILi4ELi2ELi16ELb0ELb0EEEJSI_NS5_IJSF_NSA_ILi32EEEEEESJ_SK_SJ_SK_NS1F_6fusion15FusionCallbacksIS1J_NS1M_13LinCombEltActINS1F_6thread4ReLuESJ_fSJ_fLNS_15FloatRoundStyleE2EEESI_S1L_JEEES12_NS13_INS14_ILi1ELi4ELi3EEES17_NST_INS5_IJS18_S1K_EEENS5_IJS1K_SB_EEEEEEENS4_39AutoVectorizingCopyWithAssumedAlignmentILi128EEENS4_14SM90_TMA_STOREES1Y_S20_NS4_9Copy_AtomIJNS4_17SM90_U32x4_STSM_NENS_6half_tEEEEvEEEvvEEEEvNT_6ParamsE:
        .type           _ZN7cutlass13device_kernelINS_4gemm6kernel13GemmUniversalIN4cute5tupleIJiiiiEEENS1_10collective13CollectiveMmaINS1_37MainloopSm90TmaGmmaWarpSpecializedFP8ILi8ENS5_IJNS4_1CILi1EEESB_SB_EEENS1_35KernelTmaWarpSpecializedCooperativeEEENS5_IJNSA_ILi128EEENSA_ILi256EEENSA_ILi64EEEEEENS_12float_e4m3_tENS5_IJlSB_lEEESJ_SK_NS4_8TiledMMAINS4_8MMA_AtomIJNS4_4SM904GMMA31MMA_64x256x32_F32E4M3E4M3_SS_TNILNSO_7ScaleInE1ELSQ_1EEEEEENS4_6LayoutINS5_IJNSA_ILi2EEESB_SB_EEENS5_IJSB_NSA_ILi0EEESW_EEEEENS5_IJNS4_10UnderscoreESZ_SZ_EEEEENS4_13SM90_TMA_LOADENS4_14ComposedLayoutINS4_7SwizzleILi2ELi4ELi3EEENS4_18smem_ptr_flag_bitsILi8EEENST_INS5_IJNSA_ILi8EEESH_EEENS5_IJSH_SB_EEEEEEEvNS4_8identityES12_S1C_vS1D_EENS_8epilogue10collective18CollectiveEpilogueINS1F_22Sm90TmaWarpSpecializedILi4ELi2ELi16ELb0ELb0EEEJSI_NS5_IJSF_NSA_ILi32EEEEEESJ_SK_SJ_SK_NS1F_6fusion15FusionCallbacksIS1J_NS1M_13LinCombEltActINS1F_6thread4ReLuESJ_fSJ_fLNS_15FloatRoundStyleE2EEESI_S1L_JEEES12_NS13_INS14_ILi1ELi4ELi3EEES17_NST_INS5_IJS18_S1K_EEENS5_IJS1K_SB_EEEEEEENS4_39AutoVectorizingCopyWithAssumedAlignmentILi128EEENS4_14SM90_TMA_STOREES1Y_S20_NS4_9Copy_AtomIJNS4_17SM90_U32x4_STSM_NENS_6half_tEEEEvEEEvvEEEEvNT_6ParamsE,@function
        .size           _ZN7cutlass13device_kernelINS_4gemm6kernel13GemmUniversalIN4cute5tupleIJiiiiEEENS1_10collective13CollectiveMmaINS1_37MainloopSm90TmaGmmaWarpSpecializedFP8ILi8ENS5_IJNS4_1CILi1EEESB_SB_EEENS1_35KernelTmaWarpSpecializedCooperativeEEENS5_IJNSA_ILi128EEENSA_ILi256EEENSA_ILi64EEEEEENS_12float_e4m3_tENS5_IJlSB_lEEESJ_SK_NS4_8TiledMMAINS4_8MMA_AtomIJNS4_4SM904GMMA31MMA_64x256x32_F32E4M3E4M3_SS_TNILNSO_7ScaleInE1ELSQ_1EEEEEENS4_6LayoutINS5_IJNSA_ILi2EEESB_SB_EEENS5_IJSB_NSA_ILi0EEESW_EEEEENS5_IJNS4_10UnderscoreESZ_SZ_EEEEENS4_13SM90_TMA_LOADENS4_14ComposedLayoutINS4_7SwizzleILi2ELi4ELi3EEENS4_18smem_ptr_flag_bitsILi8EEENST_INS5_IJNSA_ILi8EEESH_EEENS5_IJSH_SB_EEEEEEEvNS4_8identityES12_S1C_vS1D_EENS_8epilogue10collective18CollectiveEpilogueINS1F_22Sm90TmaWarpSpecializedILi4ELi2ELi16ELb0ELb0EEEJSI_NS5_IJSF_NSA_ILi32EEEEEESJ_SK_SJ_SK_NS1F_6fusion15FusionCallbacksIS1J_NS1M_13LinCombEltActINS1F_6thread4ReLuESJ_fSJ_fLNS_15FloatRoundStyleE2EEESI_S1L_JEEES12_NS13_INS14_ILi1ELi4ELi3EEES17_NST_INS5_IJS18_S1K_EEENS5_IJS1K_SB_EEEEEEENS4_39AutoVectorizingCopyWithAssumedAlignmentILi128EEENS4_14SM90_TMA_STOREES1Y_S20_NS4_9Copy_AtomIJNS4_17SM90_U32x4_STSM_NENS_6half_tEEEEvEEEvvEEEEvNT_6ParamsE,(.L_x_273 - _ZN7cutlass13device_kernelINS_4gemm6kernel13GemmUniversalIN4cute5tupleIJiiiiEEENS1_10collective13CollectiveMmaINS1_37MainloopSm90TmaGmmaWarpSpecializedFP8ILi8ENS5_IJNS4_1CILi1EEESB_SB_EEENS1_35KernelTmaWarpSpecializedCooperativeEEENS5_IJNSA_ILi128EEENSA_ILi256EEENSA_ILi64EEEEEENS_12float_e4m3_tENS5_IJlSB_lEEESJ_SK_NS4_8TiledMMAINS4_8MMA_AtomIJNS4_4SM904GMMA31MMA_64x256x32_F32E4M3E4M3_SS_TNILNSO_7ScaleInE1ELSQ_1EEEEEENS4_6LayoutINS5_IJNSA_ILi2EEESB_SB_EEENS5_IJSB_NSA_ILi0EEESW_EEEEENS5_IJNS4_10UnderscoreESZ_SZ_EEEEENS4_13SM90_TMA_LOADENS4_14ComposedLayoutINS4_7SwizzleILi2ELi4ELi3EEENS4_18smem_ptr_flag_bitsILi8EEENST_INS5_IJNSA_ILi8EEESH_EEENS5_IJSH_SB_EEEEEEEvNS4_8identityES12_S1C_vS1D_EENS_8epilogue10collective18CollectiveEpilogueINS1F_22Sm90TmaWarpSpecializedILi4ELi2ELi16ELb0ELb0EEEJSI_NS5_IJSF_NSA_ILi32EEEEEESJ_SK_SJ_SK_NS1F_6fusion15FusionCallbacksIS1J_NS1M_13LinCombEltActINS1F_6thread4ReLuESJ_fSJ_fLNS_15FloatRoundStyleE2EEESI_S1L_JEEES12_NS13_INS14_ILi1ELi4ELi3EEES17_NST_INS5_IJS18_S1K_EEENS5_IJS1K_SB_EEEEEEENS4_39AutoVectorizingCopyWithAssumedAlignmentILi128EEENS4_14SM90_TMA_STOREES1Y_S20_NS4_9Copy_AtomIJNS4_17SM90_U32x4_STSM_NENS_6half_tEEEEvEEEvvEEEEvNT_6ParamsE)
        .other          _ZN7cutlass13device_kernelINS_4gemm6kernel13GemmUniversalIN4cute5tupleIJiiiiEEENS1_10collective13CollectiveMmaINS1_37MainloopSm90TmaGmmaWarpSpecializedFP8ILi8ENS5_IJNS4_1CILi1EEESB_SB_EEENS1_35KernelTmaWarpSpecializedCooperativeEEENS5_IJNSA_ILi128EEENSA_ILi256EEENSA_ILi64EEEEEENS_12float_e4m3_tENS5_IJlSB_lEEESJ_SK_NS4_8TiledMMAINS4_8MMA_AtomIJNS4_4SM904GMMA31MMA_64x256x32_F32E4M3E4M3_SS_TNILNSO_7ScaleInE1ELSQ_1EEEEEENS4_6LayoutINS5_IJNSA_ILi2EEESB_SB_EEENS5_IJSB_NSA_ILi0EEESW_EEEEENS5_IJNS4_10UnderscoreESZ_SZ_EEEEENS4_13SM90_TMA_LOADENS4_14ComposedLayoutINS4_7SwizzleILi2ELi4ELi3EEENS4_18smem_ptr_flag_bitsILi8EEENST_INS5_IJNSA_ILi8EEESH_EEENS5_IJSH_SB_EEEEEEEvNS4_8identityES12_S1C_vS1D_EENS_8epilogue10collective18CollectiveEpilogueINS1F_22Sm90TmaWarpSpecializedILi4ELi2ELi16ELb0ELb0EEEJSI_NS5_IJSF_NSA_ILi32EEEEEESJ_SK_SJ_SK_NS1F_6fusion15FusionCallbacksIS1J_NS1M_13LinCombEltActINS1F_6thread4ReLuESJ_fSJ_fLNS_15FloatRoundStyleE2EEESI_S1L_JEEES12_NS13_INS14_ILi1ELi4ELi3EEES17_NST_INS5_IJS18_S1K_EEENS5_IJS1K_SB_EEEEEEENS4_39AutoVectorizingCopyWithAssumedAlignmentILi128EEENS4_14SM90_TMA_STOREES1Y_S20_NS4_9Copy_AtomIJNS4_17SM90_U32x4_STSM_NENS_6half_tEEEEvEEEvvEEEEvNT_6ParamsE,@"STO_CUDA_ENTRY STV_DEFAULT"
_ZN7cutlass13device_kernelINS_4gemm6kernel13GemmUniversalIN4cute5tupleIJiiiiEEENS1_10collective13CollectiveMmaINS1_37MainloopSm90TmaGmmaWarpSpecializedFP8ILi8ENS5_IJNS4_1CILi1EEESB_SB_EEENS1_35KernelTmaWarpSpecializedCooperativeEEENS5_IJNSA_ILi128EEENSA_ILi256EEENSA_ILi64EEEEEENS_12float_e4m3_tENS5_IJlSB_lEEESJ_SK_NS4_8TiledMMAINS4_8MMA_AtomIJNS4_4SM904GMMA31MMA_64x256x32_F32E4M3E4M3_SS_TNILNSO_7ScaleInE1ELSQ_1EEEEEENS4_6LayoutINS5_IJNSA_ILi2EEESB_SB_EEENS5_IJSB_NSA_ILi0EEESW_EEEEENS5_IJNS4_10UnderscoreESZ_SZ_EEEEENS4_13SM90_TMA_LOADENS4_14ComposedLayoutINS4_7SwizzleILi2ELi4ELi3EEENS4_18smem_ptr_flag_bitsILi8EEENST_INS5_IJNSA_ILi8EEESH_EEENS5_IJSH_SB_EEEEEEEvNS4_8identityES12_S1C_vS1D_EENS_8epilogue10collective18CollectiveEpilogueINS1F_22Sm90TmaWarpSpecializedILi4ELi2ELi16ELb0ELb0EEEJSI_NS5_IJSF_NSA_ILi32EEEEEESJ_SK_SJ_SK_NS1F_6fusion15FusionCallbacksIS1J_NS1M_13LinCombEltActINS1F_6thread4ReLuESJ_fSJ_fLNS_15FloatRoundStyleE2EEESI_S1L_JEEES12_NS13_INS14_ILi1ELi4ELi3EEES17_NST_INS5_IJS18_S1K_EEENS5_IJS1K_SB_EEEEEEENS4_39AutoVectorizingCopyWithAssumedAlignmentILi128EEENS4_14SM90_TMA_STOREES1Y_S20_NS4_9Copy_AtomIJNS4_17SM90_U32x4_STSM_NENS_6half_tEEEEvEEEvvEEEEvNT_6ParamsE:
[----:B------:R-:W1:Y:S02]  /*0000*/  LDC R1, c[0x0][0x28] ;  /* 0x00000a00ff017b82 */ /* 0x000e640000000800 */
[----:B-1----:R-:W-:Y:S01]  /*0010*/  IADD3 R1, R1, -0xd8, RZ ;  /* 0xffffff2801017810 */ /* 0x002fe20007ffe0ff */
[----:B------:R-:W1:Y:S01]  /*0020*/  S2R R3, SR_TID.X ;  /* 0x0000000000037919 */ /* 0x000e620000002100 */
[----:B------:R-:W-:Y:S01]  /*0030*/  ELECT P0, URZ, PT ;  /* 0x00000000003f782f */ /* 0x000fe20003800000 */
[----:B------:R-:W-:Y:S01]  /*0040*/  BSSY B0, `(.L_x_0) ;  /* 0x000001a000007945 */ /* 0x000fe20003800000 */
[----:B-1----:R-:W-:-:S05]  /*0050*/  SHF.R.U32.HI R0, RZ, 0x5, R3 ;  /* 0x00000005ff007819 */ /* 0x002fca0000011603 */
[----:B------:R-:W1:Y:S02]  /*0060*/  SHFL.IDX PT, R2, R0, RZ, 0x1f ;  /* 0x00001fff00027589 */ /* 0x000e6400000e0000 */
[----:B-1----:R-:W-:Y:S02]  /*0070*/  R2UR UR46, R2 ;  /* 0x00000000022e72ca */ /* 0x002fe400000e0000 */
[----:B------:R-:W-:-:S06]  /*0080*/  SHF.R.U32.HI R2, RZ, 0x7, R3 ;  /* 0x00000007ff027819 */ /* 0x000fcc0000011603 */
[----:B------:R-:W1:Y:S05]  /*0090*/  SHFL.IDX PT, R2, R2, RZ, 0x1f ;  /* 0x00001fff02027589 */ /* 0x000e6a00000e0000 */
[----:B------:R-:W-:Y:S02]  /*00a0*/  USHF.R.S32.HI UR4, URZ, 0x1f, UR46 ;  /* 0x0000001f3f047899 */ /* 0x000fe4000801142e */
[----:B------:R-:W-:Y:S02]  /*00b0*/  ISETP.NE.OR P0, PT, RZ, UR46, !P0 ;  /* 0x0000002eff007c0c */ /* 0x000fe4000c705670 */
[----:B------:R-:W-:-:S04]  /*00c0*/  ULEA.HI UR4, UR4, UR46, URZ, 0x2 ;  /* 0x0000002e04047291 */ /* 0x000fc8000f8f103f */
[----:B------:R-:W-:-:S04]  /*00d0*/  ULOP3.LUT UR4, UR4, 0xfffffffc, URZ, 0xc0, !UPT ;  /* 0xfffffffc04047892 */ /* 0x000fc8000f8ec03f */
[----:B------:R-:W-:-:S03]  /*00e0*/  UIADD3 UR46, UR46, -UR4, URZ ;  /* 0x800000042e2e7290 */ /* 0x000fc6000fffe03f */
[----:B------:R-:W-:Y:S09]  /*00f0*/  @P0 BRA `(.L_x_1) ;  /* 0x0000000000380947 */ /* 0x000ff20003800000 */
[----:B------:R-:W-:Y:S02]  /*0100*/  ULDC.64 UR4, c[0x0][0x198] ;  /* 0x0000660000047ab9 */ /* 0x000fe40000000a00 */
[----:B------:R-:W-:Y:S02]  /*0110*/  UIADD3 UR6, UP0, UR4, 0xf0, URZ ;  /* 0x000000f004067890 */ /* 0x000fe4000ff1e03f */
[----:B------:R-:W-:Y:S02]  /*0120*/  UIADD3 UR8, UP1, UR4, 0x1f0, URZ ;  /* 0x000001f004087890 */ /* 0x000fe4000ff3e03f */
[----:B------:R-:W-:Y:S02]  /*0130*/  UIADD3 UR10, UP2, UR4, 0x3f0, URZ ;  /* 0x000003f0040a7890 */ /* 0x000fe4000ff5e03f */
[----:B------:R-:W-:Y:S02]  /*0140*/  UIADD3 UR4, UP3, UR4, 0x4f0, URZ ;  /* 0x000004f004047890 */ /* 0x000fe4000ff7e03f */
[----:B------:R-:W-:-:S02]  /*0150*/  UIADD3.X UR7, URZ, UR5, URZ, UP0, !UPT ;  /* 0x000000053f077290 */ /* 0x000fc400087fe43f */
[----:B------:R-:W-:Y:S02]  /*0160*/  UIADD3.X UR9, URZ, UR5, URZ, UP1, !UPT ;  /* 0x000000053f097290 */ /* 0x000fe40008ffe43f */
[----:B------:R-:W-:Y:S02]  /*0170*/  UIADD3.X UR11, URZ, UR5, URZ, UP2, !UPT ;  /* 0x000000053f0b7290 */ /* 0x000fe400097fe43f */
[----:B------:R-:W-:-:S03]  /*0180*/  UIADD3.X UR5, URZ, UR5, URZ, UP3, !UPT ;  /* 0x000000053f057290 */ /* 0x000fc60009ffe43f */
[----:B------:R2:W-:Y:S02]  /*0190*/  UTMACCTL.PF [UR6] ;  /* 0x00000000060079b9 */ /* 0x0005e40008040000 */
[----:B------:R2:W-:Y:S02]  /*01a0*/  UTMACCTL.PF [UR8] ;  /* 0x00000000080079b9 */ /* 0x0005e40008040000 */
[----:B------:R2:W-:Y:S02]  /*01b0*/  UTMACCTL.PF [UR10] ;  /* 0x000000000a0079b9 */ /* 0x0005e40008040000 */
[----:B------:R2:W-:Y:S02]  /*01c0*/  UTMACCTL.PF [UR4] ;  /* 0x00000000040079b9 */ /* 0x0005e40008040000 */
[----:B--2---:R-:W-:Y:S01]  /*01d0*/  NOP ;  /* 0x0000000000007918 */ /* 0x004fe20000000000 */
.L_x_1:
[----:B------:R-:W-:Y:S05]  /*01e0*/  BSYNC B0 ;  /* 0x0000000000007941 */ /* 0x000fea0003800000 */
.L_x_0:
[----:B------:R-:W-:Y:S01]  /*01f0*/  ULDC.64 UR8, c[0x0][0x590] ;  /* 0x0001640000087ab9 */ /* 0x000fe20000000a00 */
[----:B------:R-:W-:Y:S01]  /*0200*/  ULDC.64 UR50, c[0x0][0x588] ;  /* 0x0001620000327ab9 */ /* 0x000fe20000000a00 */
[----:B------:R-:W-:Y:S01]  /*0210*/  ISETP.NE.U32.AND P0, PT, RZ, UR8, PT ;  /* 0x00000008ff007c0c */ /* 0x000fe2000bf05070 */
[----:B------:R-:W-:Y:S01]  /*0220*/  ULDC.64 UR54, c[0x0][0x208] ;  /* 0x0000820000367ab9 */ /* 0x000fe20000000a00 */
[----:B-1----:R-:W-:Y:S01]  /*0230*/  R2UR UR6, R2 ;  /* 0x00000000020672ca */ /* 0x002fe200000e0000 */
[----:B------:R-:W-:Y:S01]  /*0240*/  UMOV UR4, UR50 ;  /* 0x0000003200047c82 */ /* 0x000fe20008000000 */
[----:B------:R-:W-:Y:S01]  /*0250*/  ISETP.NE.AND.EX P1, PT, RZ, UR9, PT, P0 ;  /* 0x00000009ff007c0c */ /* 0x000fe2000bf25300 */
[----:B------:R-:W-:Y:S01]  /*0260*/  UMOV UR5, UR51 ;  /* 0x0000003300057c82 */ /* 0x000fe20008000000 */
[----:B------:R-:W-:-:S11]  /*0270*/  PRMT R4, RZ, 0x7610, R4 ;  /* 0x00007610ff047816 */ /* 0x000fd60000000004 */
[----:B------:R-:W-:Y:S05]  /*0280*/  @P1 BRA `(.L_x_2) ;  /* 0x0000000000441947 */ /* 0x000fea0003800000 */
[----:B------:R-:W-:Y:S02]  /*0290*/  ULDC.64 UR10, c[0x0][0x588] ;  /* 0x00016200000a7ab9 */ /* 0x000fe40000000a00 */
[----:B------:R-:W-:-:S04]  /*02a0*/  ISETP.NE.U32.AND P2, PT, RZ, UR10, PT ;  /* 0x0000000aff007c0c */ /* 0x000fc8000bf45070 */
[----:B------:R-:W-:-:S13]  /*02b0*/  ISETP.NE.AND.EX P2, PT, RZ, UR11, PT, P2 ;  /* 0x0000000bff007c0c */ /* 0x000fda000bf45320 */
[----:B------:R-:W-:Y:S05]  /*02c0*/  @!P2 BRA `(.L_x_3) ;  /* 0x00000000001ca947 */ /* 0x000fea0003800000 */
[----:B------:R-:W-:Y:S01]  /*02d0*/  IMAD.U32 R2, RZ, RZ, UR4 ;  /* 0x00000004ff027e24 */ /* 0x000fe2000f8e00ff */
[----:B------:R-:W-:-:S05]  /*02e0*/  MOV R3, UR5 ;  /* 0x0000000500037c02 */ /* 0x000fca0008000f00 */
[----:B------:R-:W2:Y:S01]  /*02f0*/  LDG.E R2, desc[UR54][R2.64] ;  /* 0x0000003602027981 */ /* 0x000ea2000c1e1900 */
[----:B------:R-:W-:Y:S01]  /*0300*/  IMAD.MOV.U32 R4, RZ, RZ, 0x1 ;  /* 0x00000001ff047424 */ /* 0x000fe200078e00ff */
[----:B--2---:R-:W-:-:S13]  /*0310*/  FSETP.NEU.AND P2, PT, R2, RZ, PT ;  /* 0x000000ff0200720b */ /* 0x004fda0003f4d000 */
[----:B------:R-:W-:Y:S01]  /*0320*/  VOTEU.ANY UP0, P2 ;  /* 0x00000000003f7886 */ /* 0x000fe20001000100 */
[----:B------:R-:W-:Y:S05]  /*0330*/  BRA `(.L_x_2) ;  /* 0x0000000000187947 */ /* 0x000fea0003800000 */
.L_x_3:
[----:B------:R-:W-:Y:S01]  /*0340*/  ULDC UR4, c[0x0][0x580] ;  /* 0x0001600000047ab9 */ /* 0x000fe20000000800 */
[----:B------:R-:W-:Y:S01]  /*0350*/  MOV R4, 0x1 ;  /* 0x0000000100047802 */ /* 0x000fe20000000f00 */
[----:B------:R-:W-:Y:S01]  /*0360*/  UMOV UR5, URZ ;  /* 0x0000003f00057c82 */ /* 0x000fe20008000000 */
[----:B------:R-:W-:Y:S01]  /*0370*/  FSETP.NEU.AND P2, PT, RZ, UR4, PT ;  /* 0x00000004ff007c0b */ /* 0x000fe2000bf4d000 */
[----:B------:R-:W-:-:S12]  /*0380*/  UMOV UR4, URZ ;  /* 0x0000003f00047c82 */ /* 0x000fd80008000000 */
[----:B------:R-:W-:-:S05]  /*0390*/  VOTEU.ANY UP0, P2 ;  /* 0x00000000003f7886 */ /* 0x000fca0001000100 */
.L_x_2:
[----:B------:R-:W-:Y:S01]  /*03a0*/  ISETP.NE.U32.AND P2, PT, RZ, UR4, PT ;  /* 0x00000004ff007c0c */ /* 0x000fe2000bf45070 */
[----:B------:R-:W-:Y:S01]  /*03b0*/  UPLOP3.LUT UP1, UPT, UPT, UPT, UPT, 0x40, 0x0 ;  /* 0x000000000000789c */ /* 0x000fe20003f2e870 */
[----:B------:R-:W-:Y:S02]  /*03c0*/  ISETP.NE.AND.EX P3, PT, RZ, UR9, PT, P0 ;  /* 0x00000009ff007c0c */ /* 0x000fe4000bf65300 */
[----:B------:R-:W-:Y:S01]  /*03d0*/  ISETP.NE.AND.EX P0, PT, RZ, UR5, PT, P2 ;  /* 0x00000005ff007c0c */ /* 0x000fe2000bf05320 */
[----:B------:R-:W-:-:S12]  /*03e0*/  UP2UR UR48, UPR, URZ, 0x2 ;  /* 0x000000023f307883 */ /* 0x000fd80008000000 */
[----:B------:R-:W-:Y:S05]  /*03f0*/  @P0 BRA P3, `(.L_x_4) ;  /* 0x0000000000400947 */ /* 0x000fea0001800000 */
[----:B------:R-:W-:-:S04]  /*0400*/  ISETP.NE.U32.AND P0, PT, RZ, UR8, PT ;  /* 0x00000008ff007c0c */ /* 0x000fc8000bf05070 */
[----:B------:R-:W-:-:S13]  /*0410*/  ISETP.NE.AND.EX P0, PT, RZ, UR9, PT, P0 ;  /* 0x00000009ff007c0c */ /* 0x000fda000bf05300 */
[----:B------:R-:W-:Y:S05]  /*0420*/  @!P0 BRA `(.L_x_5) ;  /* 0x00000000002c8947 */ /* 0x000fea0003800000 */
[----:B------:R-:W-:Y:S01]  /*0430*/  PRMT R2, R4, 0x9910, RZ ;  /* 0x0000991004027816 */ /* 0x000fe200000000ff */
[----:B------:R-:W-:Y:S02]  /*0440*/  UISETP.NE.U32.AND UP1, UPT, UR4, URZ, UPT ;  /* 0x0000003f0400728c */ /* 0x000fe4000bf25070 */
[----:B------:R-:W-:Y:S01]  /*0450*/  USEL UR4, URZ, 0xffffffff, UP0 ;  /* 0xffffffff3f047887 */ /* 0x000fe20008000000 */
[----:B------:R-:W-:Y:S01]  /*0460*/  R2UR UR7, R2 ;  /* 0x00000000020772ca */ /* 0x000fe200000e0000 */
[----:B------:R-:W-:-:S12]  /*0470*/  UISETP.NE.AND.EX UP0, UPT, UR5, URZ, UPT, UP1 ;  /* 0x0000003f0500728c */ /* 0x000fd8000bf05310 */
[----:B------:R-:W-:-:S11]  /*0480*/  UISETP.NE.AND UP2, UPT, UR7, URZ, UPT ;  /* 0x0000003f0700728c */ /* 0x000fd6000bf45270 */
[----:B------:R-:W-:-:S04]  /*0490*/  @!UP2 USEL UR4, URZ, 0xffffffff, UP0 ;  /* 0xffffffff3f04a887 */ /* 0x000fc80008000000 */
[----:B------:R-:W-:-:S04]  /*04a0*/  ULOP3.LUT UR4, UR4, 0x1, URZ, 0xc0, !UPT ;  /* 0x0000000104047892 */ /* 0x000fc8000f8ec03f */
[----:B------:R-:W-:-:S04]  /*04b0*/  UISETP.EQ.U32.AND UP0, UPT, UR4, 0x1, UPT ;  /* 0x000000010400788c */ /* 0x000fc8000bf02070 */
[----:B------:R-:W-:Y:S01]  /*04c0*/  UP2UR UR48, UPR, URZ, 0x1 ;  /* 0x000000013f307883 */ /* 0x000fe20008000000 */
[----:B------:R-:W-:Y:S11]  /*04d0*/  BRA `(.L_x_4) ;  /* 0x0000000000087947 */ /* 0x000ff60003800000 */
.L_x_5:
[----:B------:R-:W-:-:S04]  /*04e0*/  UPLOP3.LUT UP0, UPT, UPT, UPT, UP0, 0x40, 0x0 ;  /* 0x000000000000789c */ /* 0x000fc80003f0e800 */
[----:B------:R-:W-:-:S12]  /*04f0*/  UP2UR UR48, UPR, URZ, 0x1 ;  /* 0x000000013f307883 */ /* 0x000fd80008000000 */
.L_x_4:
[----:B------:R-:W1:Y:S01]  /*0500*/  SHFL.IDX PT, R2, R0, RZ, 0x1f ;  /* 0x00001fff00027589 */ /* 0x000e6200000e0000 */
[----:B------:R-:W-:Y:S02]  /*0510*/  UISETP.NE.AND UP0, UPT, UR46, URZ, UPT ;  /* 0x0000003f2e00728c */ /* 0x000fe4000bf05270 */
[----:B------:R-:W-:Y:S02]  /*0520*/  UIADD3 UR9, UR6, -0x1, URZ ;  /* 0xffffffff06097890 */ /* 0x000fe4000fffe03f */
[----:B------:R-:W-:Y:S02]  /*0530*/  UP2UR UR47, UPR, URZ, 0x1 ;  /* 0x000000013f2f7883 */ /* 0x000fe40008000000 */
[----:B------:R-:W-:Y:S02]  /*0540*/  UISETP.EQ.OR UP0, UPT, UR46, 0x3, !UP0 ;  /* 0x000000032e00788c */ /* 0x000fe4000c702670 */
[----:B------:R-:W-:Y:S02]  /*0550*/  UISETP.GE.U32.AND UP1, UPT, UR9, 0x2, UPT ;  /* 0x000000020900788c */ /* 0x000fe4000bf26070 */
[----:B------:R-:W-:-:S04]  /*0560*/  UISETP.EQ.AND UP0, UPT, UR6, URZ, UP0 ;  /* 0x0000003f0600728c */ /* 0x000fc80008702270 */
[----:B------:R-:W-:Y:S02]  /*0570*/  USEL UR45, URZ, 0x1, !UP0 ;  /* 0x000000013f2d7887 */ /* 0x000fe4000c000000 */
[----:B------:R-:W-:Y:S02]  /*0580*/  UISETP.NE.AND UP0, UPT, UR6, URZ, UPT ;  /* 0x0000003f0600728c */ /* 0x000fe4000bf05270 */
[----:B------:R-:W-:Y:S01]  /*0590*/  USEL UR45, UR45, 0x2, UP1 ;  /* 0x000000022d2d7887 */ /* 0x000fe20008800000 */
[----:B-1----:R-:W-:-:S13]  /*05a0*/  ISETP.NE.AND P0, PT, R2, RZ, PT ;  /* 0x000000ff0200720c */ /* 0x002fda0003f05270 */
[----:B------:R-:W-:Y:S05]  /*05b0*/  @P0 BRA `(.L_x_6) ;  /* 0x0000000000840947 */ /* 0x000fea0003800000 */
[----:B------:R-:W-:Y:S01]  /*05c0*/  ELECT P0, URZ, PT ;  /* 0x00000000003f782f */ /* 0x000fe20003800000 */
[----:B------:R-:W-:-:S12]  /*05d0*/  BSSY B0, `(.L_x_6) ;  /* 0x000001f000007945 */ /* 0x000fd80003800000 */
[----:B------:R-:W-:Y:S05]  /*05e0*/  @!P0 BRA `(.L_x_7) ;  /* 0x0000000000748947 */ /* 0x000fea0003800000 */
[----:B------:R-:W1:Y:S01]  /*05f0*/  S2UR UR8, SR_CgaCtaId ;  /* 0x00000000000879c3 */ /* 0x000e620000008800 */
[----:B------:R-:W-:Y:S01]  /*0600*/  UMOV UR4, 0x400 ;  /* 0x0000040000047882 */ /* 0x000fe20000000000 */
[----:B------:R-:W-:Y:S01]  /*0610*/  UMOV UR5, 0x1 ;  /* 0x0000000100057882 */ /* 0x000fe20000000000 */
[----:B------:R-:W-:Y:S02]  /*0620*/  UMOV UR6, 0x100 ;  /* 0x0000010000067882 */ /* 0x000fe40000000000 */
[----:B------:R-:W-:-:S04]  /*0630*/  UIADD3 UR6, -UR6, 0x100000, URZ ;  /* 0x0010000006067890 */ /* 0x000fc8000fffe13f */
[----:B------:R-:W-:Y:S02]  /*0640*/  USHF.L.U32 UR7, UR6, 0xb, URZ ;  /* 0x0000000b06077899 */ /* 0x000fe4000800063f */
[----:B------:R-:W-:Y:S02]  /*0650*/  USHF.L.U32 UR6, UR6, 0x1, URZ ;  /* 0x0000000106067899 */ /* 0x000fe4000800063f */
[----:B-1----:R-:W-:Y:S02]  /*0660*/  ULEA UR8, UR8, UR4, 0x18 ;  /* 0x0000000408087291 */ /* 0x002fe4000f8ec03f */
[----:B------:R-:W-:-:S04]  /*0670*/  UIADD3 UR4, -UR5, 0x100000, URZ ;  /* 0x0010000005047890 */ /* 0x000fc8000fffe13f */
[----:B------:R-:W-:Y:S02]  /*0680*/  USHF.L.U32 UR5, UR4, 0xb, URZ ;  /* 0x0000000b04057899 */ /* 0x000fe4000800063f */
[----:B------:R-:W-:Y:S01]  /*0690*/  USHF.L.U32 UR4, UR4, 0x1, URZ ;  /* 0x0000000104047899 */ /* 0x000fe2000800063f */
[----:B------:R-:W1:Y:S11]  /*06a0*/  FENCE.VIEW.ASYNC.S ;  /* 0x00000000000073c6 */ /* 0x000e760000000000 */
[----:B-1----:R1:W2:Y:S01]  /*06b0*/  SYNCS.EXCH.64 URZ, [UR8], UR4 ;  /* 0x00000004083f75b2 */ /* 0x0022a20008000100 */
[----:B------:R1:W3:Y:S01]  /*06c0*/  SYNCS.EXCH.64 URZ, [UR8+0x40], UR6 ;  /* 0x00004006083f75b2 */ /* 0x0002e20008000100 */
[----:B------:R1:W4:Y:S01]  /*06d0*/  SYNCS.EXCH.64 URZ, [UR8+0x8], UR4 ;  /* 0x00000804083f75b2 */ /* 0x0003220008000100 */
[----:B------:R1:W1:Y:S01]  /*06e0*/  SYNCS.EXCH.64 URZ, [UR8+0x48], UR6 ;  /* 0x00004806083f75b2 */ /* 0x0002620008000100 */
        /* <DEDUP_REMOVED lines=12> */
[----:B------:R-:W-:Y:S01]  /*07b0*/  NOP ;  /* 0x0000000000007918 */ /* 0x000fe20000000000 */
.L_x_7:
[----:B-1----:R-:W-:Y:S05]  /*07c0*/  BSYNC B0 ;  /* 0x0000000000007941 */ /* 0x002fea0003800000 */
.L_x_6:
[----:B------:R-:W1:Y:S01]  /*07d0*/  SHFL.IDX PT, R2, R0, RZ, 0x1f ;  /* 0x00001fff00027589 */ /* 0x000e6200000e0000 */
[----:B------:R-:W-:Y:S01]  /*07e0*/  UISETP.EQ.AND UP2, UPT, UR46, 0x2, !UP0 ;  /* 0x000000022e00788c */ /* 0x000fe2000c742270 */
[----:B------:R-:W-:-:S03]  /*07f0*/  NOP ;  /* 0x0000000000007918 */ /* 0x000fc60000000000 */
[----:B------:R-:W-:-:S04]  /*0800*/  USEL UR39, URZ, 0x1, !UP2 ;  /* 0x000000013f277887 */ /* 0x000fc8000d000000 */
[----:B------:R-:W-:Y:S01]  /*0810*/  USEL UR39, UR39, 0x2, UP1 ;  /* 0x0000000227277887 */ /* 0x000fe20008800000 */
[----:B-1----:R-:W-:-:S13]  /*0820*/  ISETP.NE.AND P0, PT, R2, RZ, PT ;  /* 0x000000ff0200720c */ /* 0x002fda0003f05270 */
[----:B------:R-:W-:Y:S05]  /*0830*/  @P0 BRA `(.L_x_8) ;  /* 0x0000000000580947 */ /* 0x000fea0003800000 */
[----:B------:R-:W1:Y:S01]  /*0840*/  S2UR UR5, SR_CgaCtaId ;  /* 0x00000000000579c3 */ /* 0x000e620000008800 */
[----:B------:R-:W-:Y:S01]  /*0850*/  UMOV UR4, 0x400 ;  /* 0x0000040000047882 */ /* 0x000fe20000000000 */
[----:B------:R-:W-:Y:S01]  /*0860*/  UMOV UR6, 0x20 ;  /* 0x0000002000067882 */ /* 0x000fe20000000000 */
[----:B------:R-:W-:Y:S01]  /*0870*/  UMOV UR7, 0x100 ;  /* 0x0000010000077882 */ /* 0x000fe20000000000 */
[----:B------:R-:W-:Y:S01]  /*0880*/  ELECT P0, URZ, PT ;  /* 0x00000000003f782f */ /* 0x000fe20003800000 */
[----:B-1----:R-:W-:Y:S02]  /*0890*/  ULEA UR8, UR5, UR4, 0x18 ;  /* 0x0000000405087291 */ /* 0x002fe4000f8ec03f */
[----:B------:R-:W-:-:S04]  /*08a0*/  UIADD3 UR4, -UR6, 0x100000, URZ ;  /* 0x0010000006047890 */ /* 0x000fc8000fffe13f */
[----:B------:R-:W-:Y:S02]  /*08b0*/  USHF.L.U32 UR5, UR4, 0xb, URZ ;  /* 0x0000000b04057899 */ /* 0x000fe4000800063f */
[----:B------:R-:W-:Y:S02]  /*08c0*/  USHF.L.U32 UR4, UR4, 0x1, URZ ;  /* 0x0000000104047899 */ /* 0x000fe4000800063f */
[----:B------:R-:W-:-:S04]  /*08d0*/  UIADD3 UR6, -UR7, 0x100000, URZ ;  /* 0x0010000007067890 */ /* 0x000fc8000fffe13f */
[----:B------:R-:W-:Y:S02]  /*08e0*/  USHF.L.U32 UR7, UR6, 0xb, URZ ;  /* 0x0000000b06077899 */ /* 0x000fe4000800063f */
[----:B------:R-:W-:Y:S01]  /*08f0*/  USHF.L.U32 UR6, UR6, 0x1, URZ ;  /* 0x0000000106067899 */ /* 0x000fe2000800063f */
[----:B------:R-:W1:Y:S03]  /*0900*/  FENCE.VIEW.ASYNC.S ;  /* 0x00000000000073c6 */ /* 0x000e660000000000 */
[----:B-1----:R1:W1:Y:S08]  /*0910*/  SYNCS.EXCH.64 URZ, [UR8+0x80], UR4 ;  /* 0x00008004083f75b2 */ /* 0x0022700008000100 */
        /* <DEDUP_REMOVED lines=8> */
.L_x_8:
[----:B------:R-:W5:Y:S01]  /*09a0*/  LDC R2, c[0x0][0x904] ;  /* 0x00024100ff027b82 */ /* 0x000f620000000800 */
[----:B------:R-:W2:Y:S01]  /*09b0*/  S2R R3, SR_CTAID.Y ;  /* 0x0000000000037919 */ /* 0x000ea20000002600 */
[----:B------:R-:W-:Y:S01]  /*09c0*/  ELECT P0, URZ, PT ;  /* 0x00000000003f782f */ /* 0x000fe20003800000 */
[----:B------:R-:W-:Y:S01]  /*09d0*/  NOP ;  /* 0x0000000000007918 */ /* 0x000fe20000000000 */
[----:B-1----:R-:W-:Y:S01]  /*09e0*/  UMOV UR4, 0x20 ;  /* 0x0000002000047882 */ /* 0x002fe20000000000 */
[----:B------:R-:W1:Y:S03]  /*09f0*/  SHFL.IDX PT, R0, R0, RZ, 0x1f ;  /* 0x00001fff00007589 */ /* 0x000e6600000e0000 */
[----:B------:R-:W3:Y:S01]  /*0a00*/  S2UR UR37, SR_CgaCtaId ;  /* 0x00000000002579c3 */ /* 0x000ee20000008800 */
[----:B-----5:R-:W-:Y:S02]  /*0a10*/  ISETP.NE.AND P2, PT, R2, 0x1, PT ;  /* 0x000000010200780c */ /* 0x020fe40003f45270 */
[----:B------:R-:W5:Y:S01]  /*0a20*/  S2R R2, SR_CTAID.X ;  /* 0x0000000000027919 */ /* 0x000f620000002500 */
[----:B-1----:R-:W-:-:S10]  /*0a30*/  ISETP.NE.OR P0, PT, R0, RZ, !P0 ;  /* 0x000000ff0000720c */ /* 0x002fd40004705670 */
[----:B------:R-:W5:Y:S01]  /*0a40*/  @P2 LDC R7, c[0x0][0x10] ;  /* 0x00000400ff072b82 */ /* 0x000f620000000800 */
[----:B--2---:R-:W-:Y:S02]  /*0a50*/  @P2 IMAD.MOV.U32 R0, RZ, RZ, R3 ;  /* 0x000000ffff002224 */ /* 0x004fe400078e0003 */
[----:B------:R-:W-:Y:S01]  /*0a60*/  @P2 IMAD.MOV.U32 R5, RZ, RZ, RZ ;  /* 0x000000ffff052224 */ /* 0x000fe200078e00ff */
[----:B------:R-:W-:Y:S02]  /*0a70*/  VOTEU.ALL UP1, P0 ;  /* 0x00000000003f7886 */ /* 0x000fe40000020000 */
[----:B------:R-:W-:Y:S01]  /*0a80*/  @P2 MOV R4, R0 ;  /* 0x0000000000042202 */ /* 0x000fe20000000f00 */
[----:B------:R-:W-:Y:S01]  /*0a90*/  VOTEU.ALL UP2, P0 ;  /* 0x00000000003f7886 */ /* 0x000fe20000040000 */
[----:B------:R-:W1:Y:S01]  /*0aa0*/  @!P2 LDC R9, c[0x0][0xc] ;  /* 0x00000300ff09ab82 */ /* 0x000e620000000800 */
[----:B------:R-:W-:Y:S01]  /*0ab0*/  @!P2 MOV R0, R3 ;  /* 0x000000030000a202 */ /* 0x000fe20000000f00 */
[----:B------:R-:W-:Y:S01]  /*0ac0*/  IMAD.MOV.U32 R3, RZ, RZ, RZ ;  /* 0x000000ffff037224 */ /* 0x000fe200078e00ff */
[----:B------:R-:W-:Y:S01]  /*0ad0*/  @!UP1 UMOV UR6, 0x400 ;  /* 0x0000040000069882 */ /* 0x000fe20000000000 */
[----:B------:R-:W-:-:S04]  /*0ae0*/  @!UP1 UIADD3 UR4, -UR4, 0x100000, URZ ;  /* 0x0010000004049890 */ /* 0x000fc8000fffe13f */
[----:B------:R-:W-:Y:S02]  /*0af0*/  @!UP1 USHF.L.U32 UR5, UR4, 0xb, URZ ;  /* 0x0000000b04059899 */ /* 0x000fe4000800063f */
[----:B------:R-:W-:Y:S02]  /*0b00*/  @!UP1 USHF.L.U32 UR4, UR4, 0x1, URZ ;  /* 0x0000000104049899 */ /* 0x000fe4000800063f */
[----:B---3--:R-:W-:Y:S01]  /*0b10*/  @!UP1 ULEA UR8, UR37, UR6, 0x18 ;  /* 0x0000000625089291 */ /* 0x008fe2000f8ec03f */
[----:B------:R-:W-:Y:S01]  /*0b20*/  VOTEU.ALL UP1, P0 ;  /* 0x00000000003f7886 */ /* 0x000fe20000020000 */
[----:B------:R-:W-:Y:S01]  /*0b30*/  PLOP3.LUT P0, PT, PT, PT, UP0, 0x80, 0x0 ;  /* 0x000000000000781c */ /* 0x000fe20003f0f008 */
[----:B------:R-:W-:Y:S01]  /*0b40*/  ULDC UR6, c[0x0][0xc] ;  /* 0x0000030000067ab9 */ /* 0x000fe20000000800 */
[----:B------:R-:W-:Y:S01]  /*0b50*/  ULDC UR7, c[0x0][0x10] ;  /* 0x0000040000077ab9 */ /* 0x000fe20000000800 */
[----:B-----5:R-:W-:Y:S01]  /*0b60*/  @P2 IMAD.WIDE.U32 R6, R2, R7, R4 ;  /* 0x0000000702062225 */ /* 0x020fe200078e0004 */
[----:B------:R-:W2:Y:S06]  /*0b70*/  FENCE.VIEW.ASYNC.S ;  /* 0x00000000000073c6 */ /* 0x000eac0000000000 */
[----:B--2---:R-:W4:Y:S01]  /*0b80*/  @!UP1 SYNCS.EXCH.64 URZ, [UR8+0xc0], UR4 ;  /* 0x0000c004083f95b2 */ /* 0x004f220008000100 */
[----:B------:R-:W-:-:S02]  /*0b90*/  @P2 IMAD.MOV.U32 R16, RZ, RZ, R6 ;  /* 0x000000ffff102224 */ /* 0x000fc400078e0006 */
[----:B-1----:R-:W-:Y:S01]  /*0ba0*/  @!P2 IMAD.WIDE.U32 R4, R9, R0, R2 ;  /* 0x000000000904a225 */ /* 0x002fe200078e0002 */
[----:B------:R-:W-:-:S03]  /*0bb0*/  @P2 MOV R9, RZ ;  /* 0x000000ff00092202 */ /* 0x000fc60000000f00 */
[----:B------:R-:W-:Y:S01]  /*0bc0*/  @!P2 IMAD.MOV.U32 R16, RZ, RZ, R4 ;  /* 0x000000ffff10a224 */ /* 0x000fe200078e0004 */
[----:B------:R-:W-:Y:S02]  /*0bd0*/  @P2 IADD3 R17, R7, R9, RZ ;  /* 0x0000000907112210 */ /* 0x000fe40007ffe0ff */
[----:B------:R-:W-:Y:S02]  /*0be0*/  @!P2 MOV R17, R5 ;  /* 0x000000050011a202 */ /* 0x000fe40000000f00 */
[----:B------:R1:W-:Y:S01]  /*0bf0*/  STL [R1+0xbc], R16 ;  /* 0x0000bc1001007387 */ /* 0x0003e20000100800 */
[----:B------:R2:W4:Y:S01]  /*0c00*/  @!UP2 SYNCS.EXCH.64 URZ, [UR8+0xc8], UR4 ;  /* 0x0000c804083fa5b2 */ /* 0x0005220008000100 */
[----:B------:R-:W-:Y:S02]  /*0c10*/  NOP ;  /* 0x0000000000007918 */ /* 0x000fe40000000000 */
[----:B------:R1:W-:Y:S01]  /*0c20*/  STL [R1+0xc0], R17 ;  /* 0x0000c01101007387 */ /* 0x0003e20000100800 */
[----:B--2---:R-:W-:-:S03]  /*0c30*/  UIMAD.WIDE.U32 UR4, UR6, UR7, URZ ;  /* 0x00000007060472a5 */ /* 0x004fc6000f8e003f */
[----:B------:R-:W-:Y:S02]  /*0c40*/  ULDC UR6, c[0x0][0x14] ;  /* 0x0000050000067ab9 */ /* 0x000fe40000000800 */
[----:B------:R-:W-:Y:S02]  /*0c50*/  UIMAD.WIDE.U32 UR52, UR4, UR6, URZ ;  /* 0x00000006043472a5 */ /* 0x000fe4000f8e003f */
[----:B------:R-:W-:-:S04]  /*0c60*/  UIMAD UR38, UR5, UR6, URZ ;  /* 0x00000006052672a4 */ /* 0x000fc8000f8e023f */
[----:B------:R-:W-:Y:S01]  /*0c70*/  UIADD3 UR38, UR53, UR38, URZ ;  /* 0x0000002635267290 */ /* 0x000fe2000fffe03f */
[----:B----4-:R-:W-:Y:S06]  /*0c80*/  BAR.SYNC.DEFER_BLOCKING 0x0 ;  /* 0x0000000000007b1d */ /* 0x010fec0000010000 */
[----:B-1----:R-:W-:Y:S05]  /*0c90*/  @!P0 BRA `(.L_x_9) ;  /* 0x000000a800188947 */ /* 0x002fea0003800000 */
[----:B------:R-:W-:-:S06]  /*0ca0*/  UISETP.GT.U32.AND UP0, UPT, UR9, 0x1, UPT ;  /* 0x000000010900788c */ /* 0x000fcc000bf04070 */
[----:B------:R-:W-:-:S13]  /*0cb0*/  PLOP3.LUT P0, PT, PT, PT, UP0, 0x80, 0x0 ;  /* 0x000000000000781c */ /* 0x000fda0003f0f008 */
[----:B------:R-:W-:Y:S05]  /*0cc0*/  @P0 EXIT ;  /* 0x000000000000094d */ /* 0x000fea0003800000 */
[----:B------:R-:W-:Y:S01]  /*0cd0*/  PRMT R6, RZ, 0x7610, R6 ;  /* 0x00007610ff067816 */ /* 0x000fe20000000006 */
[----:B------:R-:W-:Y:S01]  /*0ce0*/  ULDC.64 UR4, c[0x0][0x8f8] ;  /* 0x00023e0000047ab9 */ /* 0x000fe20000000a00 */
[----:B------:R-:W-:Y:S01]  /*0cf0*/  UMOV UR41, 0xffffffff ;  /* 0xffffffff00297882 */ /* 0x000fe20000000000 */
[----:B------:R-:W-:Y:S01]  /*0d00*/  ISETP.GE.U32.AND P0, PT, R16, UR4, PT ;  /* 0x0000000410007c0c */ /* 0x000fe2000bf06070 */
[----:B------:R-:W-:Y:S01]  /*0d10*/  UMOV UR43, 0xffffffff ;  /* 0xffffffff002b7882 */ /* 0x000fe20000000000 */
[----:B------:R1:W-:Y:S01]  /*0d20*/  STL.S16 [R1+0xc4], R6 ;  /* 0x0000c40601007387 */ /* 0x0003e20000100600 */
[----:B------:R-:W-:Y:S01]  /*0d30*/  IMAD.MOV.U32 R4, RZ, RZ, -0x1 ;  /* 0xffffffffff047424 */ /* 0x000fe200078e00ff */
[----:B------:R-:W-:Y:S02]  /*0d40*/  ISETP.GE.U32.AND.EX P0, PT, R17, UR5, PT, P0 ;  /* 0x0000000511007c0c */ /* 0x000fe4000bf06100 */
[----:B------:R-:W-:-:S11]  /*0d50*/  PRMT R5, RZ, 0x7610, R5 ;  /* 0x00007610ff057816 */ /* 0x000fd60000000005 */
[----:B-1----:R-:W-:Y:S05]  /*0d60*/  @P0 BRA `(.L_x_10) ;  /* 0x0000000400640947 */ /* 0x002fea0003800000 */
[----:B------:R-:W1:Y:S01]  /*0d70*/  LDC.64 R12, c[0x0][0x8d0] ;  /* 0x00023400ff0c7b82 */ /* 0x000e620000000a00 */
[----:B------:R-:W-:Y:S01]  /*0d80*/  MOV R4, R16 ;  /* 0x0000001000047202 */ /* 0x000fe20000000f00 */
[----:B------:R-:W-:-:S06]  /*0d90*/  IMAD.MOV.U32 R5, RZ, RZ, R17 ;  /* 0x000000ffff057224 */ /* 0x000fcc00078e0011 */
[----:B------:R-:W2:Y:S08]  /*0da0*/  LDC R10, c[0x0][0x8d8] ;  /* 0x00023600ff0a7b82 */ /* 0x000eb00000000800 */
[----:B------:R-:W3:Y:S01]  /*0db0*/  LDC.64 R14, c[0x0][0x8c8] ;  /* 0x00023200ff0e7b82 */ /* 0x000ee20000000a00 */
[----:B-1----:R-:W-:-:S04]  /*0dc0*/  ISETP.NE.U32.AND P0, PT, R12, RZ, PT ;  /* 0x000000ff0c00720c */ /* 0x002fc80003f05070 */
[----:B------:R-:W-:-:S13]  /*0dd0*/  ISETP.NE.AND.EX P0, PT, R13, RZ, PT, P0 ;  /* 0x000000ff0d00720c */ /* 0x000fda0003f05300 */
[----:B--23--:R-:W-:Y:S05]  /*0de0*/  @!P0 BRA `(.L_x_11) ;  /* 0x0000000000288947 */ /* 0x00cfea0003800000 */
[----:B------:R-:W1:Y:S02]  /*0df0*/  LDC R9, c[0x0][0x8dc] ;  /* 0x00023700ff097b82 */ /* 0x000e640000000800 */
[----:B-1----:R-:W-:-:S04]  /*0e00*/  IADD3 R9, P0, R16, R9, RZ ;  /* 0x0000000910097210 */ /* 0x002fc80007f1e0ff */
[----:B------:R-:W-:-:S05]  /*0e10*/  IADD3.X R11, RZ, R17, RZ, P0, !PT ;  /* 0x00000011ff0b7210 */ /* 0x000fca00007fe4ff */
[----:B------:R-:W-:-:S04]  /*0e20*/  IMAD.WIDE.U32 R4, R11, R12, RZ ;  /* 0x0000000c0b047225 */ /* 0x000fc800078e00ff */
[----:B------:R-:W-:-:S04]  /*0e30*/  IMAD.WIDE.U32 R6, P0, R9, R13, R4 ;  /* 0x0000000d09067225 */ /* 0x000fc80007800004 */
[----:B------:R-:W-:Y:S01]  /*0e40*/  IMAD.WIDE.U32 R4, R9, R12, RZ ;  /* 0x0000000c09047225 */ /* 0x000fe200078e00ff */
[----:B------:R-:W-:-:S03]  /*0e50*/  MOV R8, R7 ;  /* 0x0000000700087202 */ /* 0x000fc60000000f00 */
[----:B------:R-:W-:Y:S01]  /*0e60*/  IMAD.X R9, RZ, RZ, RZ, P0 ;  /* 0x000000ffff097224 */ /* 0x000fe200000e06ff */
[----:B------:R-:W-:-:S05]  /*0e70*/  IADD3 RZ, P0, R5, R6, RZ ;  /* 0x0000000605ff7210 */ /* 0x000fca0007f1e0ff */
[----:B------:R-:W-:-:S08]  /*0e80*/  IMAD.WIDE.U32.X R4, R11, R13, R8, P0 ;  /* 0x0000000d0b047225 */ /* 0x000fd000000e0408 */
.L_x_11:
[-CC-:B------:R-:W-:Y:S01]  /*0e90*/  SHF.R.U64 R24, R4, R10.reuse, R5.reuse ;  /* 0x0000000a04187219 */ /* 0x180fe20000001205 */
[----:B------:R-:W1:Y:S01]  /*0ea0*/  LDC R8, c[0x0][0x8c0] ;  /* 0x00023000ff087b82 */ /* 0x000e620000000800 */
[----:B------:R-:W-:Y:S01]  /*0eb0*/  SHF.R.U32.HI R4, RZ, R10, R5 ;  /* 0x0000000aff047219 */ /* 0x000fe20000011605 */
[----:B------:R-:W-:Y:S01]  /*0ec0*/  ULDC UR4, c[0x0][0x150] ;  /* 0x0000540000047ab9 */ /* 0x000fe20000000800 */
[----:B------:R-:W-:Y:S01]  /*0ed0*/  IADD3 R9, P0, RZ, -R24, RZ ;  /* 0x80000018ff097210 */ /* 0x000fe20007f1e0ff */
[----:B------:R-:W-:Y:S01]  /*0ee0*/  IMAD.MOV.U32 R5, RZ, RZ, R17 ;  /* 0x000000ffff057224 */ /* 0x000fe200078e0011 */
[----:B------:R-:W-:-:S03]  /*0ef0*/  I2FP.F32.U32 R3, R2 ;  /* 0x0000000200037245 */ /* 0x000fc60000201000 */
[----:B------:R-:W2:Y:S01]  /*0f00*/  LDC.64 R18, c[0x0][0x8e8] ;  /* 0x00023a00ff127b82 */ /* 0x000ea20000000a00 */
[----:B------:R-:W-:Y:S01]  /*0f10*/  IMAD.X R11, RZ, RZ, ~R4, P0 ;  /* 0x000000ffff0b7224 */ /* 0x000fe200000e0e04 */
[----:B------:R-:W-:Y:S01]  /*0f20*/  MOV R4, R16 ;  /* 0x0000001000047202 */ /* 0x000fe20000000f00 */
[----:B------:R-:W-:Y:S01]  /*0f30*/  FMUL R3, R3, UR4 ;  /* 0x0000000403037c20 */ /* 0x000fe20008400000 */
[----:B------:R-:W-:Y:S01]  /*0f40*/  ULDC UR4, c[0x0][0x154] ;  /* 0x0000550000047ab9 */ /* 0x000fe20000000800 */
[-C--:B------:R-:W-:Y:S02]  /*0f50*/  IMAD R6, R11, R14.reuse, RZ ;  /* 0x0000000e0b067224 */ /* 0x080fe400078e02ff */
[C---:B------:R-:W-:Y:S01]  /*0f60*/  IMAD.WIDE.U32 R4, R9.reuse, R14, R4 ;  /* 0x0000000e09047225 */ /* 0x040fe200078e0004 */
[----:B------:R-:W3:Y:S01]  /*0f70*/  LDC R10, c[0x0][0x8b0] ;  /* 0x00022c00ff0a7b82 */ /* 0x000ee20000000800 */
[----:B------:R-:W4:Y:S02]  /*0f80*/  F2I.U32.TRUNC.NTZ R3, R3 ;  /* 0x0000000300037305 */ /* 0x000f24000020f000 */
[----:B------:R-:W-:-:S05]  /*0f90*/  IMAD R9, R9, R15, R6 ;  /* 0x0000000f09097224 */ /* 0x000fca00078e0206 */
[----:B------:R-:W5:Y:S01]  /*0fa0*/  LDC R7, c[0x0][0x144] ;  /* 0x00005100ff077b82 */ /* 0x000f620000000800 */
[----:B------:R-:W-:Y:S02]  /*0fb0*/  IADD3 R5, R5, R9, RZ ;  /* 0x0000000905057210 */ /* 0x000fe40007ffe0ff */
[----:B------:R-:W-:Y:S02]  /*0fc0*/  MOV R9, 0x1 ;  /* 0x0000000100097802 */ /* 0x000fe40000000f00 */
[----:B-1----:R-:W-:Y:S02]  /*0fd0*/  SHF.R.U64 R12, R4, R8, R5 ;  /* 0x00000008040c7219 */ /* 0x002fe40000001205 */
[----:B------:R-:W-:Y:S01]  /*0fe0*/  I2FP.F32.U32 R4, R0 ;  /* 0x0000000000047245 */ /* 0x000fe20000201000 */
[----:B------:R-:W1:Y:S01]  /*0ff0*/  LDC R14, c[0x0][0x900] ;  /* 0x00024000ff0e7b82 */ /* 0x000e620000000800 */
[----:B--2---:R-:W-:Y:S01]  /*1000*/  ISETP.NE.U32.AND P0, PT, R18, RZ, PT ;  /* 0x000000ff1200720c */ /* 0x004fe20003f05070 */
[----:B----4-:R-:W-:Y:S01]  /*1010*/  IMAD.MOV R6, RZ, RZ, -R3 ;  /* 0x000000ffff067224 */ /* 0x010fe200078e0a03 */
[----:B------:R-:W-:Y:S01]  /*1020*/  SHF.R.U32.HI R3, RZ, R8, R5 ;  /* 0x00000008ff037219 */ /* 0x000fe20000011605 */
[----:B------:R-:W-:Y:S01]  /*1030*/  FMUL R4, R4, UR4 ;  /* 0x0000000404047c20 */ /* 0x000fe20008400000 */
[----:B------:R-:W-:-:S02]  /*1040*/  ISETP.NE.AND.EX P0, PT, R19, RZ, PT, P0 ;  /* 0x000000ff1300720c */ /* 0x000fc40003f05300 */
[----:B------:R-:W-:Y:S01]  /*1050*/  MOV R5, 0xffffffff ;  /* 0xffffffff00057802 */ /* 0x000fe20000000f00 */
[----:B------:R-:W2:Y:S01]  /*1060*/  LDC R13, c[0x0][0x148] ;  /* 0x00005200ff0d7b82 */ /* 0x000ea20000000800 */
[----:B------:R4:W1:Y:S01]  /*1070*/  F2I.U32.TRUNC.NTZ R11, R4 ;  /* 0x00000004000b7305 */ /* 0x000862000020f000 */
[-CC-:B---3--:R-:W-:Y:S02]  /*1080*/  SHF.R.U64 R23, R12, R10.reuse, R3.reuse ;  /* 0x0000000a0c177219 */ /* 0x188fe40000001203 */
[----:B------:R-:W-:-:S04]  /*1090*/  SHF.R.U32.HI R3, RZ, R10, R3 ;  /* 0x0000000aff037219 */ /* 0x000fc80000011603 */
[----:B------:R-:W3:Y:S01]  /*10a0*/  LDC R17, c[0x0][0x8a8] ;  /* 0x00022a00ff117b82 */ /* 0x000ee20000000800 */
[----:B-----5:R-:W-:-:S07]  /*10b0*/  IMAD R8, R7, R6, R2 ;  /* 0x0000000607087224 */ /* 0x020fce00078e0202 */
[----:B------:R-:W2:Y:S01]  /*10c0*/  LDC R16, c[0x0][0x8f0] ;  /* 0x00023c00ff107b82 */ /* 0x000ea20000000800 */
[-C--:B-1----:R-:W-:Y:S02]  /*10d0*/  SHF.L.U32 R2, R5, R14.reuse, RZ ;  /* 0x0000000e05027219 */ /* 0x082fe400000006ff */
[--C-:B------:R-:W-:Y:S02]  /*10e0*/  SHF.R.U64 R22, R23, R14, R3.reuse ;  /* 0x0000000e17167219 */ /* 0x100fe40000001203 */
[----:B------:R-:W-:Y:S02]  /*10f0*/  LOP3.LUT R10, RZ, R2, RZ, 0x33, !PT ;  /* 0x00000002ff0a7212 */ /* 0x000fe400078e33ff */
[-C--:B------:R-:W-:Y:S01]  /*1100*/  SHF.R.U32.HI R3, RZ, R14.reuse, R3 ;  /* 0x0000000eff037219 */ /* 0x080fe20000011603 */
[----:B------:R-:W1:Y:S01]  /*1110*/  LDC R21, c[0x0][0x8e0] ;  /* 0x00023800ff157b82 */ /* 0x000e620000000800 */
[----:B------:R-:W-:Y:S01]  /*1120*/  SHF.L.U32 R9, R9, R14, RZ ;  /* 0x0000000e09097219 */ /* 0x000fe200000006ff */
[----:B------:R-:W-:-:S06]  /*1130*/  IMAD.MOV.U32 R2, RZ, RZ, R22 ;  /* 0x000000ffff027224 */ /* 0x000fcc00078e0016 */
[----:B------:R-:W1:Y:S01]  /*1140*/  LDC R20, c[0x0][0x8b8] ;  /* 0x00022e00ff147b82 */ /* 0x000e620000000800 */
[----:B----4-:R-:W-:Y:S05]  /*1150*/  @!P0 BRA `(.L_x_12) ;  /* 0x0000000000288947 */ /* 0x010fea0003800000 */
[----:B------:R-:W4:Y:S02]  /*1160*/  LDC R7, c[0x0][0x8f4] ;  /* 0x00023d00ff077b82 */ /* 0x000f240000000800 */
[----:B----4-:R-:W-:-:S04]  /*1170*/  IADD3 R7, P0, R22, R7, RZ ;  /* 0x0000000716077210 */ /* 0x010fc80007f1e0ff */
[----:B------:R-:W-:-:S05]  /*1180*/  IADD3.X R15, RZ, R3, RZ, P0, !PT ;  /* 0x00000003ff0f7210 */ /* 0x000fca00007fe4ff */
[----:B------:R-:W-:-:S04]  /*1190*/  IMAD.WIDE.U32 R2, R15, R18, RZ ;  /* 0x000000120f027225 */ /* 0x000fc800078e00ff */
[----:B------:R-:W-:-:S04]  /*11a0*/  IMAD.WIDE.U32 R4, P0, R7, R19, R2 ;  /* 0x0000001307047225 */ /* 0x000fc80007800002 */
[----:B------:R-:W-:Y:S01]  /*11b0*/  IMAD.WIDE.U32 R2, R7, R18, RZ ;  /* 0x0000001207027225 */ /* 0x000fe200078e00ff */
[----:B------:R-:W-:-:S03]  /*11c0*/  IADD3.X R7, RZ, RZ, RZ, P0, !PT ;  /* 0x000000ffff077210 */ /* 0x000fc600007fe4ff */
[----:B------:R-:W-:Y:S01]  /*11d0*/  IMAD.MOV.U32 R6, RZ, RZ, R5 ;  /* 0x000000ffff067224 */ /* 0x000fe200078e0005 */
[----:B------:R-:W-:-:S05]  /*11e0*/  IADD3 RZ, P0, R3, R4, RZ ;  /* 0x0000000403ff7210 */ /* 0x000fca0007f1e0ff */
[----:B------:R-:W-:-:S08]  /*11f0*/  IMAD.WIDE.U32.X R2, R15, R19, R6, P0 ;  /* 0x000000130f027225 */ /* 0x000fd000000e0406 */
.L_x_12:
[----:B--2---:R-:W-:Y:S02]  /*1200*/  SHF.R.U64 R2, R2, R16, R3 ;  /* 0x0000001002027219 */ /* 0x004fe40000001203 */
[----:B------:R-:W-:Y:S02]  /*1210*/  IADD3 R11, -R11, RZ, RZ ;  /* 0x000000ff0b0b7210 */ /* 0x000fe40007ffe1ff */
[----:B------:R-:W-:Y:S01]  /*1220*/  LOP3.LUT R10, R23, R10, RZ, 0xc0, !PT ;  /* 0x0000000a170a7212 */ /* 0x000fe200078ec0ff */
[----:B------:R-:W-:Y:S01]  /*1230*/  IMAD.MOV R4, RZ, RZ, -R2 ;  /* 0x000000ffff047224 */ /* 0x000fe200078e0a02 */
[----:B---3--:R-:W-:Y:S01]  /*1240*/  IADD3 R3, R17, -0x1, RZ ;  /* 0xffffffff11037810 */ /* 0x008fe20007ffe0ff */
[----:B------:R-:W-:Y:S01]  /*1250*/  @P2 IMAD R8, R13, R11, R0 ;  /* 0x0000000b0d082224 */ /* 0x000fe200078e0200 */
[----:B------:R-:W-:Y:S01]  /*1260*/  R2UR UR43, R24 ;  /* 0x00000000182b72ca */ /* 0x000fe200000e0000 */
[----:B------:R-:W-:Y:S01]  /*1270*/  IMAD R9, R9, R2, R10 ;  /* 0x0000000209097224 */ /* 0x000fe200078e020a */
[----:B------:R-:W-:Y:S01]  /*1280*/  LOP3.LUT R3, R12, R3, RZ, 0xc0, !PT ;  /* 0x000000030c037212 */ /* 0x000fe200078ec0ff */
[----:B-1----:R-:W-:Y:S01]  /*1290*/  IMAD R0, R4, R21, R22 ;  /* 0x0000001504007224 */ /* 0x002fe200078e0216 */
[----:B------:R-:W-:Y:S01]  /*12a0*/  MOV R5, 0x1 ;  /* 0x0000000100057802 */ /* 0x000fe20000000f00 */
[----:B------:R-:W-:-:S02]  /*12b0*/  IMAD R8, R9, R20, R8 ;  /* 0x0000001409087224 */ /* 0x000fc400078e0208 */
[----:B------:R-:W-:-:S05]  /*12c0*/  IMAD R3, R0, R17, R3 ;  /* 0x0000001100037224 */ /* 0x000fca00078e0203 */
[----:B------:R-:W-:Y:S02]  /*12d0*/  SEL R0, R3, R8, !P2 ;  /* 0x0000000803007207 */ /* 0x000fe40005000000 */
[----:B------:R-:W-:Y:S02]  /*12e0*/  SEL R4, R8, R3, !P2 ;  /* 0x0000000308047207 */ /* 0x000fe40005000000 */
[----:B------:R-:W-:-:S15]  /*12f0*/  R2UR UR41, R0 ;  /* 0x00000000002972ca */ /* 0x000fde00000e0000 */
.L_x_10:
[----:B------:R-:W-:-:S08]  /*1300*/  NOP ;  /* 0x0000000000007918 */ /* 0x000fd00000000000 */
[----:B------:R-:W1:Y:S02]  /*1310*/  USETMAXREG.TRY_ALLOC.CTAPOOL UP0, 0xe8 ;  /* 0x000000e8000079c8 */ /* 0x000e640008000600 */
[----:B-1----:R-:W-:-:S13]  /*1320*/  PLOP3.LUT P0, PT, PT, PT, UP0, 0x80, 0x0 ;  /* 0x000000000000781c */ /* 0x002fda0003f0f008 */
[----:B------:R-:W-:Y:S05]  /*1330*/  @!P0 BRA `(.L_x_10) ;  /* 0xfffffffc00f08947 */ /* 0x000fea000383ffff */
[----:B------:R-:W-:Y:S02]  /*1340*/  ULDC.64 UR4, c[0x0][0x590] ;  /* 0x0001640000047ab9 */ /* 0x000fe40000000a00 */
[----:B------:R-:W-:-:S04]  /*1350*/  ISETP.NE.U32.AND P0, PT, RZ, UR4, PT ;  /* 0x00000004ff007c0c */ /* 0x000fc8000bf05070 */
[----:B------:R-:W-:-:S13]  /*1360*/  ISETP.NE.AND.EX P0, PT, RZ, UR5, PT, P0 ;  /* 0x00000005ff007c0c */ /* 0x000fda000bf05300 */
[----:B------:R-:W-:Y:S05]  /*1370*/  @P0 BRA `(.L_x_13) ;  /* 0x0000000000340947 */ /* 0x000fea0003800000 */
[----:B------:R-:W-:Y:S02]  /*1380*/  ULDC.64 UR4, c[0x0][0x588] ;  /* 0x0001620000047ab9 */ /* 0x000fe40000000a00 */
[----:B------:R-:W-:-:S04]  /*1390*/  ISETP.NE.U32.AND P0, PT, RZ, UR4, PT ;  /* 0x00000004ff007c0c */ /* 0x000fc8000bf05070 */
[----:B------:R-:W-:-:S13]  /*13a0*/  ISETP.NE.AND.EX P0, PT, RZ, UR5, PT, P0 ;  /* 0x00000005ff007c0c */ /* 0x000fda000bf05300 */
[----:B------:R-:W-:Y:S05]  /*13b0*/  @!P0 BRA `(.L_x_14) ;  /* 0x0000000000148947 */ /* 0x000fea0003800000 */
[----:B------:R-:W1:Y:S02]  /*13c0*/  LDC.64 R16, c[0x0][0x588] ;  /* 0x00016200ff107b82 */ /* 0x000e640000000a00 */
[----:B-1----:R1:W5:Y:S01]  /*13d0*/  LDG.E R16, desc[UR54][R16.64] ;  /* 0x0000003610107981 */ /* 0x002362000c1e1900 */
[----:B------:R-:W-:-:S05]  /*13e0*/  MOV R0, 0x1 ;  /* 0x0000000100007802 */ /* 0x000fca0000000f00 */
[----:B------:R1:W-:Y:S01]  /*13f0*/  STL.S16 [R1+0xc4], R0 ;  /* 0x0000c40001007387 */ /* 0x0003e20000100600 */
[----:B------:R-:W-:Y:S05]  /*1400*/  BRA `(.L_x_13) ;  /* 0x0000000000107947 */ /* 0x000fea0003800000 */
.L_x_14:
[----:B------:R-:W-:Y:S01]  /*1410*/  IMAD.MOV.U32 R0, RZ, RZ, 0x1 ;  /* 0x00000001ff007424 */ /* 0x000fe200078e00ff */
[----:B------:R-:W-:Y:S02]  /*1420*/  ULDC UR4, c[0x0][0x580] ;  /* 0x0001600000047ab9 */ /* 0x000fe40000000800 */
[----:B------:R-:W-:Y:S02]  /*1430*/  MOV R16, UR4 ;  /* 0x0000000400107c02 */ /* 0x000fe40008000f00 */
[----:B------:R2:W-:Y:S05]  /*1440*/  STL.S16 [R1+0xc4], R0 ;  /* 0x0000c40001007387 */ /* 0x0005ea0000100600 */
.L_x_13:
        /* <DEDUP_REMOVED lines=8> */
[----:B------:R-:W3:Y:S02]  /*14d0*/  LDC.64 R2, c[0x0][0x5a8] ;  /* 0x00016a00ff027b82 */ /* 0x000ee40000000a00 */
[----:B---3--:R3:W5:Y:S01]  /*14e0*/  LDG.E R2, desc[UR54][R2.64] ;  /* 0x0000003602027981 */ /* 0x008762000c1e1900 */
[----:B------:R-:W-:Y:S05]  /*14f0*/  BRA `(.L_x_15) ;  /* 0x0000000000087947 */ /* 0x000fea0003800000 */
.L_x_16:
[----:B------:R-:W-:Y:S02]  /*1500*/  ULDC UR4, c[0x0][0x5a0] ;  /* 0x0001680000047ab9 */ /* 0x000fe40000000800 */
[----:B------:R-:W-:-:S07]  /*1510*/  MOV R2, UR4 ;  /* 0x0000000400027c02 */ /* 0x000fce0008000f00 */
.L_x_15:
[----:B------:R-:W-:-:S13]  /*1520*/  LOP3.LUT P0, RZ, R5, 0xff, RZ, 0xc0, !PT ;  /* 0x000000ff05ff7812 */ /* 0x000fda000780c0ff */
[----:B------:R-:W-:Y:S05]  /*1530*/  @!P0 EXIT ;  /* 0x000000000000894d */ /* 0x000fea0003800000 */
[----:B------:R4:W-:Y:S01]  /*1540*/  STL [R1+0xb8], RZ ;  /* 0x0000b8ff01007387 */ /* 0x0009e20000100800 */
[----:B------:R-:W-:Y:S01]  /*1550*/  ULDC UR4, c[0x0][0x28c] ;  /* 0x0000a30000047ab9 */ /* 0x000fe20000000800 */
[----:B------:R-:W-:Y:S02]  /*1560*/  ULOP3.LUT UR57, UR45, 0x1, URZ, 0xfc, !UPT ;  /* 0x000000012d397892 */ /* 0x000fe4000f8efc3f */
[----:B------:R4:W-:Y:S01]  /*1570*/  STL [R1+0xb4], RZ ;  /* 0x0000b4ff01007387 */ /* 0x0009e20000100800 */
[----:B------:R-:W-:Y:S02]  /*1580*/  UIADD3 UR4, UR4, 0x3f, URZ ;  /* 0x0000003f04047890 */ /* 0x000fe4000fffe03f */
[----:B------:R-:W-:Y:S02]  /*1590*/  ULOP3.LUT UR56, UR39, 0x1, URZ, 0xfc, !UPT ;  /* 0x0000000127387892 */ /* 0x000fe4000f8efc3f */
[----:B------:R-:W-:Y:S01]  /*15a0*/  USHF.R.S32.HI UR5, URZ, 0x1f, UR4 ;  /* 0x0000001f3f057899 */ /* 0x000fe20008011404 */
[----:B------:R-:W-:Y:S01]  /*15b0*/  ULDC.64 UR60, c[0x0][0x198] ;  /* 0x00006600003c7ab9 */ /* 0x000fe20000000a00 */
[----:B------:R-:W-:-:S02]  /*15c0*/  UMOV UR49, URZ ;  /* 0x0000003f00317c82 */ /* 0x000fc40008000000 */
[----:B------:R-:W-:Y:S01]  /*15d0*/  ULEA.HI UR5, UR5, UR4, URZ, 0x6 ;  /* 0x0000000405057291 */ /* 0x000fe2000f8f303f */
[----:B------:R-:W-:-:S03]  /*15e0*/  UMOV UR36, URZ ;  /* 0x0000003f00247c82 */ /* 0x000fc60008000000 */
[----:B----4-:R-:W-:-:S12]  /*15f0*/  USHF.R.S32.HI UR58, URZ, 0x6, UR5 ;  /* 0x000000063f3a7899 */ /* 0x010fd80008011405 */
.L_x_138:
[----:B-12---:R-:W1:Y:S01]  /*1600*/  S2R R0, SR_TID.X ;  /* 0x0000000000007919 */ /* 0x006e620000002100 */
[----:B------:R-:W2:Y:S01]  /*1610*/  S2UR UR9, SR_CgaCtaId ;  /* 0x00000000000979c3 */ /* 0x000ea20000008800 */
[----:B------:R-:W-:Y:S01]  /*1620*/  UMOV UR44, 0x400 ;  /* 0x00000400002c7882 */ /* 0x000fe20000000000 */
[----:B------:R-:W-:Y:S01]  /*1630*/  UMOV UR4, URZ ;  /* 0x0000003f00047c82 */ /* 0x000fe20008000000 */
[----:B------:R-:W-:Y:S01]  /*1640*/  STL [R1+0xb0], RZ ;  /* 0x0000b0ff01007387 */ /* 0x000fe20000100800 */
[----:B------:R-:W-:Y:S01]  /*1650*/  UMOV UR8, URZ ;  /* 0x0000003f00087c82 */ /* 0x000fe20008000000 */
[----:B------:R-:W-:Y:S01]  /*1660*/  UMOV UR5, URZ ;  /* 0x0000003f00057c82 */ /* 0x000fe20008000000 */
[----:B------:R-:W-:Y:S01]  /*1670*/  UMOV UR10, UR36 ;  /* 0x00000024000a7c82 */ /* 0x000fe20008000000 */
[----:B------:R-:W-:Y:S01]  /*1680*/  STL [R1+0xac], RZ ;  /* 0x0000acff01007387 */ /* 0x000fe20000100800 */
[----:B---3--:R-:W3:Y:S01]  /*1690*/  LDC R3, c[0x0][0x28c] ;  /* 0x0000a300ff037b82 */ /* 0x008ee20000000800 */
[----:B------:R-:W-:Y:S01]  /*16a0*/  CS2R R228, SRZ ;  /* 0x0000000000e47805 */ /* 0x000fe2000001ff00 */
[----:B------:R-:W-:Y:S01]  /*16b0*/  IMAD.MOV.U32 R17, RZ, RZ, RZ ;  /* 0x000000ffff117224 */ /* 0x000fe200078e00ff */
[----:B------:R-:W-:Y:S01]  /*16c0*/  STL [R1+0xa8], RZ ;  /* 0x0000a8ff01007387 */ /* 0x000fe20000100800 */
[----:B------:R-:W-:-:S02]  /*16d0*/  CS2R R18, SRZ ;  /* 0x0000000000127805 */ /* 0x000fc4000001ff00 */
[----:B------:R-:W-:Y:S02]  /*16e0*/  CS2R R22, SRZ ;  /* 0x0000000000167805 */ /* 0x000fe4000001ff00 */
[----:B------:R-:W-:Y:S01]  /*16f0*/  CS2R R152, SRZ ;  /* 0x0000000000987805 */ /* 0x000fe2000001ff00 */
[----:B------:R-:W-:Y:S01]  /*1700*/  STL [R1+0xa4], RZ ;  /* 0x0000a4ff01007387 */ /* 0x000fe20000100800 */
[----:B------:R-:W-:Y:S02]  /*1710*/  CS2R R154, SRZ ;  /* 0x00000000009a7805 */ /* 0x000fe4000001ff00 */
[----:B------:R-:W-:Y:S02]  /*1720*/  CS2R R156, SRZ ;  /* 0x00000000009c7805 */ /* 0x000fe4000001ff00 */
[----:B------:R-:W-:Y:S01]  /*1730*/  CS2R R158, SRZ ;  /* 0x00000000009e7805 */ /* 0x000fe2000001ff00 */
[----:B------:R-:W-:Y:S01]  /*1740*/  STL [R1+0xa0], RZ ;  /* 0x0000a0ff01007387 */ /* 0x000fe20000100800 */
[----:B------:R-:W-:-:S02]  /*1750*/  CS2R R160, SRZ ;  /* 0x0000000000a07805 */ /* 0x000fc4000001ff00 */
[----:B------:R-:W-:Y:S02]  /*1760*/  CS2R R162, SRZ ;  /* 0x0000000000a27805 */ /* 0x000fe4000001ff00 */
[----:B------:R-:W-:Y:S01]  /*1770*/  CS2R R164, SRZ ;  /* 0x0000000000a47805 */ /* 0x000fe2000001ff00 */
[----:B------:R-:W-:Y:S01]  /*1780*/  STL [R1+0x9c], RZ ;  /* 0x00009cff01007387 */ /* 0x000fe20000100800 */
[----:B--2---:R-:W-:Y:S01]  /*1790*/  ULEA UR44, UR9, UR44, 0x18 ;  /* 0x0000002c092c7291 */ /* 0x004fe2000f8ec03f */
[----:B------:R-:W-:Y:S02]  /*17a0*/  CS2R R166, SRZ ;  /* 0x0000000000a67805 */ /* 0x000fe4000001ff00 */
[----:B------:R-:W-:Y:S01]  /*17b0*/  CS2R R168, SRZ ;  /* 0x0000000000a87805 */ /* 0x000fe2000001ff00 */
[----:B------:R-:W-:Y:S01]  /*17c0*/  STL [R1+0x98], RZ ;  /* 0x000098ff01007387 */ /* 0x000fe20000100800 */
[----:B------:R-:W-:Y:S02]  /*17d0*/  CS2R R170, SRZ ;  /* 0x0000000000aa7805 */ /* 0x000fe4000001ff00 */
[----:B------:R-:W-:-:S02]  /*17e0*/  CS2R R172, SRZ ;  /* 0x0000000000ac7805 */ /* 0x000fc4000001ff00 */
[----:B------:R-:W-:Y:S02]  /*17f0*/  CS2R R174, SRZ ;  /* 0x0000000000ae7805 */ /* 0x000fe4000001ff00 */
[----:B-1----:R-:W-:Y:S01]  /*1800*/  LOP3.LUT R0, R0, 0x80, RZ, 0xc0, !PT ;  /* 0x0000008000007812 */ /* 0x002fe200078ec0ff */
[----:B------:R-:W-:Y:S01]  /*1810*/  STL [R1+0x94], RZ ;  /* 0x000094ff01007387 */ /* 0x000fe20000100800 */
[----:B---3--:R-:W-:Y:S02]  /*1820*/  ISETP.GE.AND P0, PT, R3, 0x1, PT ;  /* 0x000000010300780c */ /* 0x008fe40003f06270 */
[----:B------:R-:W-:Y:S02]  /*1830*/  CS2R R176, SRZ ;  /* 0x0000000000b07805 */ /* 0x000fe4000001ff00 */
[----:B------:R-:W-:Y:S01]  /*1840*/  SHF.R.U32.HI R0, RZ, 0x7, R0 ;  /* 0x00000007ff007819 */ /* 0x000fe20000011600 */
        /* <DEDUP_REMOVED lines=8> */
[----:B------:R-:W1:Y:S01]  /*18d0*/  SHFL.IDX PT, R0, R0, RZ, 0x1f ;  /* 0x00001fff00007589 */ /* 0x000e6200000e0000 */
[----:B------:R-:W-:-:S02]  /*18e0*/  CS2R R190, SRZ ;  /* 0x0000000000be7805 */ /* 0x000fc4000001ff00 */
[----:B------:R-:W-:Y:S02]  /*18f0*/  CS2R R192, SRZ ;  /* 0x0000000000c07805 */ /* 0x000fe4000001ff00 */
[----:B------:R-:W-:Y:S01]  /*1900*/  CS2R R194, SRZ ;  /* 0x0000000000c27805 */ /* 0x000fe2000001ff00 */
[----:B------:R2:W-:Y:S01]  /*1910*/  STL [R1+0x88], RZ ;  /* 0x000088ff01007387 */ /* 0x0005e20000100800 */
[----:B------:R-:W-:Y:S02]  /*1920*/  CS2R R196, SRZ ;  /* 0x0000000000c47805 */ /* 0x000fe4000001ff00 */
[----:B------:R-:W-:Y:S02]  /*1930*/  CS2R R198, SRZ ;  /* 0x0000000000c67805 */ /* 0x000fe4000001ff00 */
[----:B------:R-:W-:Y:S01]  /*1940*/  CS2R R200, SRZ ;  /* 0x0000000000c87805 */ /* 0x000fe2000001ff00 */
[----:B------:R2:W-:Y:S01]  /*1950*/  STL [R1+0x84], RZ ;  /* 0x000084ff01007387 */ /* 0x0005e20000100800 */
        /* <DEDUP_REMOVED lines=16> */
[----:B-1----:R-:W-:-:S02]  /*1a60*/  R2UR UR6, R0 ;  /* 0x00000000000672ca */ /* 0x002fc400000e0000 */
[----:B------:R-:W-:Y:S02]  /*1a70*/  CS2R R226, SRZ ;  /* 0x0000000000e27805 */ /* 0x000fe4000001ff00 */
[----:B------:R-:W-:Y:S01]  /*1a80*/  MOV R0, UR49 ;  /* 0x0000003100007c02 */ /* 0x000fe20008000f00 */
        /* <DEDUP_REMOVED lines=9> */
[----:B------:R-:W-:Y:S01]  /*1b20*/  CS2R R36, SRZ ;  /* 0x0000000000247805 */ /* 0x000fe2000001ff00 */
[----:B------:R-:W-:Y:S01]  /*1b30*/  ULEA.HI UR7, UR6, UR6, URZ, 0x1 ;  /* 0x0000000606077291 */ /* 0x000fe2000f8f083f */
[----:B------:R-:W-:Y:S01]  /*1b40*/  CS2R R38, SRZ ;  /* 0x0000000000267805 */ /* 0x000fe2000001ff00 */
[----:B------:R2:W-:Y:S01]  /*1b50*/  STL [R1+0x64], RZ ;  /* 0x000064ff01007387 */ /* 0x0005e20000100800 */
[----:B------:R-:W-:Y:S01]  /*1b60*/  CS2R R40, SRZ ;  /* 0x0000000000287805 */ /* 0x000fe2000001ff00 */
[----:B------:R-:W-:Y:S01]  /*1b70*/  ULOP3.LUT UR7, UR7, 0xffffe, URZ, 0xc0, !UPT ;  /* 0x000ffffe07077892 */ /* 0x000fe2000f8ec03f */
[----:B------:R-:W-:Y:S01]  /*1b80*/  CS2R R42, SRZ ;  /* 0x00000000002a7805 */ /* 0x000fe2000001ff00 */
[----:B------:R2:W-:Y:S01]  /*1b90*/  STL [R1+0x60], RZ ;  /* 0x000060ff01007387 */ /* 0x0005e20000100800 */
[----:B------:R-:W-:Y:S01]  /*1ba0*/  CS2R R44, SRZ ;  /* 0x00000000002c7805 */ /* 0x000fe2000001ff00 */
[----:B------:R-:W-:Y:S01]  /*1bb0*/  UIADD3 UR7, UR6, -UR7, URZ ;  /* 0x8000000706077290 */ /* 0x000fe2000fffe03f */
[----:B------:R-:W-:Y:S01]  /*1bc0*/  CS2R R46, SRZ ;  /* 0x00000000002e7805 */ /* 0x000fe2000001ff00 */
[----:B------:R2:W-:Y:S01]  /*1bd0*/  STL [R1+0x5c], RZ ;  /* 0x00005cff01007387 */ /* 0x0005e20000100800 */
[----:B------:R-:W-:Y:S01]  /*1be0*/  CS2R R48, SRZ ;  /* 0x0000000000307805 */ /* 0x000fe2000001ff00 */
[----:B------:R-:W-:Y:S01]  /*1bf0*/  ULEA UR7, UR7, UR44, 0xc ;  /* 0x0000002c07077291 */ /* 0x000fe2000f8e603f */
[----:B------:R-:W-:Y:S01]  /*1c00*/  CS2R R50, SRZ ;  /* 0x0000000000327805 */ /* 0x000fe2000001ff00 */
[----:B------:R2:W-:Y:S01]  /*1c10*/  STL [R1+0x58], RZ ;  /* 0x000058ff01007387 */ /* 0x0005e20000100800 */
[----:B------:R-:W-:Y:S01]  /*1c20*/  CS2R R52, SRZ ;  /* 0x0000000000347805 */ /* 0x000fe2000001ff00 */
[----:B------:R-:W-:Y:S01]  /*1c30*/  UIADD3 UR7, UR7, 0x6200, URZ ;  /* 0x0000620007077890 */ /* 0x000fe2000fffe03f */
[----:B------:R-:W-:Y:S01]  /*1c40*/  CS2R R54, SRZ ;  /* 0x0000000000367805 */ /* 0x000fe2000001ff00 */
[----:B------:R2:W-:Y:S01]  /*1c50*/  STL [R1+0x54], RZ ;  /* 0x000054ff01007387 */ /* 0x0005e20000100800 */
[----:B------:R-:W-:Y:S01]  /*1c60*/  CS2R R56, SRZ ;  /* 0x0000000000387805 */ /* 0x000fe2000001ff00 */
[----:B------:R-:W-:Y:S01]  /*1c70*/  USHF.R.U32.HI UR7, URZ, 0x4, UR7 ;  /* 0x000000043f077899 */ /* 0x000fe20008011607 */
[----:B------:R-:W-:Y:S01]  /*1c80*/  CS2R R58, SRZ ;  /* 0x00000000003a7805 */ /* 0x000fe2000001ff00 */
[----:B------:R2:W-:Y:S01]  /*1c90*/  STL [R1+0x50], RZ ;  /* 0x000050ff01007387 */ /* 0x0005e20000100800 */
[----:B------:R-:W-:Y:S01]  /*1ca0*/  CS2R R60, SRZ ;  /* 0x00000000003c7805 */ /* 0x000fe2000001ff00 */
[----:B------:R-:W-:Y:S01]  /*1cb0*/  ULOP3.LUT UR9, UR7, 0x3fff, URZ, 0xc0, !UPT ;  /* 0x00003fff07097892 */ /* 0x000fe2000f8ec03f */
        /* <DEDUP_REMOVED lines=59> */
[----:B------:R-:W-:Y:S01]  /*2070*/  CS2R R150, SRZ ;  /* 0x0000000000967805 */ /* 0x000fe2000001ff00 */
[----:B------:R2:W-:Y:S04]  /*2080*/  STL [R1+0x10], RZ ;  /* 0x000010ff01007387 */ /* 0x0005e80000100800 */
[----:B------:R2:W-:Y:S04]  /*2090*/  STL [R1+0xc], RZ ;  /* 0x00000cff01007387 */ /* 0x0005e80000100800 */
[----:B------:R2:W-:Y:S04]  /*20a0*/  STL [R1+0x8], RZ ;  /* 0x000008ff01007387 */ /* 0x0005e80000100800 */
[----:B------:R2:W-:Y:S04]  /*20b0*/  STL [R1+0x4], RZ ;  /* 0x000004ff01007387 */ /* 0x0005e80000100800 */
[----:B------:R2:W-:Y:S01]  /*20c0*/  STL [R1], RZ ;  /* 0x000000ff01007387 */ /* 0x0005e20000100800 */
[----:B------:R-:W-:Y:S05]  /*20d0*/  @!P0 BRA `(.L_x_17) ;  /* 0x0000001000c88947 */ /* 0x000fea0003800000 */
[----:B------:R-:W-:-:S06]  /*20e0*/  UISETP.NE.AND UP0, UPT, UR57, 0x3, UPT ;  /* 0x000000033900788c */ /* 0x000fcc000bf05270 */
[----:B------:R-:W-:-:S13]  /*20f0*/  PLOP3.LUT P1, PT, PT, PT, UP0, 0x80, 0x0 ;  /* 0x000000000000781c */ /* 0x000fda0003f2f008 */
[----:B------:R-:W-:Y:S05]  /*2100*/  @!P1 BRA `(.L_x_18) ;  /* 0x0000000000049947 */ /* 0x000fea0003800000 */
[----:B------:R-:W-:Y:S01]  /*2110*/  BPT.TRAP 0x1 ;  /* 0x000000040000795c */ /* 0x000fe20000300000 */
.L_x_18:
[----:B------:R-:W-:Y:S01]  /*2120*/  ULEA UR4, UR36, UR44, 0x3 ;  /* 0x0000002c24047291 */ /* 0x000fe2000f8e183f */
[----:B------:R-:W-:-:S04]  /*2130*/  MOV R0, UR49 ;  /* 0x0000003100007c02 */ /* 0x000fc80008000f00 */
[----:B------:R-:W-:-:S04]  /*2140*/  SHF.L.U32 R0, R0, 0x1f, RZ ;  /* 0x0000001f00007819 */ /* 0x000fc800000006ff */
[----:B------:R1:W3:Y:S01]  /*2150*/  SYNCS.PHASECHK.TRANS64.TRYWAIT P0, [UR4], R0 ;  /* 0x00000000ff0075a7 */ /* 0x0002e20008000144 */
[----:B------:R-:W-:Y:S05]  /*2160*/  @!P1 BRA `(.L_x_19) ;  /* 0x0000000000049947 */ /* 0x000fea0003800000 */
[----:B------:R-:W-:Y:S01]  /*2170*/  BPT.TRAP 0x1 ;  /* 0x000000040000795c */ /* 0x000fe20000300000 */
.L_x_19:
[----:B---3--:R-:W-:Y:S05]  /*2180*/  @P0 BRA `(.L_x_20) ;  /* 0x0000000000080947 */ /* 0x008fea0003800000 */
[----:B------:R-:W3:Y:S02]  /*2190*/  SYNCS.PHASECHK.TRANS64.TRYWAIT P0, [UR4], R0 ;  /* 0x00000000ff0075a7 */ /* 0x000ee40008000144 */
[----:B---3--:R-:W-:Y:S05]  /*21a0*/  @!P0 BRA `(.L_x_21) ;  /* 0x000000c400808947 */ /* 0x008fea0003800000 */
.L_x_20:
[----:B------:R-:W-:Y:S01]  /*21b0*/  UIADD3 UR4, UR44, 0x16200, URZ ;  /* 0x000162002c047890 */ /* 0x000fe2000fffe03f */
[----:B------:R-:W-:Y:S01]  /*21c0*/  WARPGROUP.ARRIVE ;  /* 0x00000000000079c5 */ /* 0x000fe20000000000 */
[----:B------:R-:W-:Y:S01]  /*21d0*/  ULOP3.LUT UR5, UR9, 0x10000, URZ, 0xfc, !UPT ;  /* 0x0001000009057892 */ /* 0x000fe2000f8efc3f */
[----:B------:R4:W-:Y:S01]  /*21e0*/  STL [R1+0xb0], RZ ;  /* 0x0000b0ff01007387 */ /* 0x0009e20000100800 */
[----:B------:R-:W-:Y:S01]  /*21f0*/  USHF.R.U32.HI UR4, URZ, 0x4, UR4 ;  /* 0x000000043f047899 */ /* 0x000fe20008011604 */
[----:B------:R-:W-:Y:S01]  /*2200*/  CS2R R228, SRZ ;  /* 0x0000000000e47805 */ /* 0x000fe2000001ff00 */
[----:B------:R-:W-:Y:S01]  /*2210*/  UMOV UR7, 0x80000020 ;  /* 0x8000002000077882 */ /* 0x000fe20000000000 */
[----:B------:R4:W-:Y:S01]  /*2220*/  STL [R1+0xac], RZ ;  /* 0x0000acff01007387 */ /* 0x0009e20000100800 */
[----:B------:R-:W-:Y:S01]  /*2230*/  ULOP3.LUT UR4, UR4, 0x3fff, URZ, 0xc0, !UPT ;  /* 0x00003fff04047892 */ /* 0x000fe2000f8ec03f */
[----:B------:R-:W-:Y:S01]  /*2240*/  IMAD.MOV.U32 R17, RZ, RZ, RZ ;  /* 0x000000ffff117224 */ /* 0x000fe200078e00ff */
[----:B------:R-:W-:Y:S01]  /*2250*/  UMOV UR8, 0x2 ;  /* 0x0000000200087882 */ /* 0x000fe20000000000 */
[----:B------:R4:W-:Y:S01]  /*2260*/  STL [R1+0xa8], RZ ;  /* 0x0000a8ff01007387 */ /* 0x0009e20000100800 */
[----:B------:R-:W-:Y:S01]  /*2270*/  ULOP3.LUT UR6, UR4, 0x10000, URZ, 0xfc, !UPT ;  /* 0x0001000004067892 */ /* 0x000fe2000f8efc3f */
[----:B------:R-:W-:Y:S01]  /*2280*/  CS2R R18, SRZ ;  /* 0x0000000000127805 */ /* 0x000fe2000001ff00 */
[----:B------:R-:W-:Y:S01]  /*2290*/  ULEA UR4, UR36, UR5, 0x9 ;  /* 0x0000000524047291 */ /* 0x000fe2000f8e483f */
[----:B------:R4:W-:Y:S01]  /*22a0*/  STL [R1+0xa4], RZ ;  /* 0x0000a4ff01007387 */ /* 0x0009e20000100800 */
[----:B------:R-:W-:Y:S01]  /*22b0*/  ULEA UR6, UR36, UR6, 0xa ;  /* 0x0000000624067291 */ /* 0x000fe2000f8e503f */
[----:B------:R-:W-:Y:S01]  /*22c0*/  CS2R R22, SRZ ;  /* 0x0000000000167805 */ /* 0x000fe2000001ff00 */
[----:B------:R-:W-:Y:S01]  /*22d0*/  UMOV UR5, 0x80000020 ;  /* 0x8000002000057882 */ /* 0x000fe20000000000 */
[----:B------:R4:W-:Y:S01]  /*22e0*/  STL [R1+0xa0], RZ ;  /* 0x0000a0ff01007387 */ /* 0x0009e20000100800 */
[----:B------:R-:W-:-:S02]  /*22f0*/  CS2R R152, SRZ ;  /* 0x0000000000987805 */ /* 0x000fc4000001ff00 */
[----:B------:R-:W-:Y:S02]  /*2300*/  CS2R R154, SRZ ;  /* 0x00000000009a7805 */ /* 0x000fe4000001ff00 */
[----:B------:R-:W-:Y:S01]  /*2310*/  CS2R R156, SRZ ;  /* 0x00000000009c7805 */ /* 0x000fe2000001ff00 */
[----:B------:R4:W-:Y:S01]  /*2320*/  STL [R1+0x9c], RZ ;  /* 0x00009cff01007387 */ /* 0x0009e20000100800 */
[----:B------:R-:W-:Y:S01]  /*2330*/  CS2R R158, SRZ ;  /* 0x00000000009e7805 */ /* 0x000fe2000001ff00 */
[----:B------:R-:W-:Y:S01]  /*2340*/  QGMMA.64x256x32.F32.E4M3.E4M3 R24, gdesc[UR4], RZ, !UPT, gsb0 ;  /* 0x03e00000041879f3 */ /* 0x000fe2000c0008ff */
[----:B------:R-:W-:Y:S01]  /*2350*/  UIADD3 UR4, UR4, 0x2, URZ ;  /* 0x0000000204047890 */ /* 0x000fe2000fffe03f */
[----:B------:R4:W-:Y:S01]  /*2360*/  STL [R1+0x98], RZ ;  /* 0x000098ff01007387 */ /* 0x0009e20000100800 */
[----:B------:R-:W-:Y:S01]  /*2370*/  UIADD3 UR6, UR6, 0x2, URZ ;  /* 0x0000000206067890 */ /* 0x000fe2000fffe03f */
[----:B------:R-:W-:Y:S01]  /*2380*/  CS2R R160, SRZ ;  /* 0x0000000000a07805 */ /* 0x000fe2000001ff00 */
[----:B------:R-:W-:Y:S01]  /*2390*/  UMOV UR5, 0x80000020 ;  /* 0x8000002000057882 */ /* 0x000fe20000000000 */
[----:B------:R-:W-:Y:S01]  /*23a0*/  UMOV UR7, 0x80000020 ;  /* 0x8000002000077882 */ /* 0x000fe20000000000 */
        /* <DEDUP_REMOVED lines=44> */
[----:B------:R4:W-:Y:S04]  /*2670*/  STL [R1+0x68], RZ ;  /* 0x000068ff01007387 */ /* 0x0009e80000100800 */
        /* <DEDUP_REMOVED lines=25> */
[----:B------:R4:W-:Y:S01]  /*2810*/  STL [R1], RZ ;  /* 0x000000ff01007387 */ /* 0x0009e20000100800 */
[----:B------:R-:W-:-:S02]  /*2820*/  WARPGROUP.DEPBAR.LE gsb0, 0x0 ;  /* 0x00008000000079c5 */ /* 0x000fc40000010000 */
[----:B------:R-:W-:-:S06]  /*2830*/  WARPGROUP.ARRIVE ;  /* 0x00000000000079c5 */ /* 0x000fcc0000000000 */
[----:B------:R-:W-:Y:S01]  /*2840*/  QGMMA.64x256x32.F32.E4M3.E4M3 R24, gdesc[UR4], R24, gsb0 ;  /* 0x03e00000041879f3 */ /* 0x000fe20008000818 */
[----:B------:R-:W-:Y:S02]  /*2850*/  ULDC UR4, c[0x0][0x50c] ;  /* 0x0001430000047ab9 */ /* 0x000fe40000000800 */
[----:B------:R-:W-:-:S04]  /*2860*/  UISETP.NE.AND UP0, UPT, UR4, 0x2, UPT ;  /* 0x000000020400788c */ /* 0x000fc8000bf05270 */
[----:B------:R-:W-:-:S06]  /*2870*/  USEL UR4, URZ, 0x1, UP0 ;  /* 0x000000013f047887 */ /* 0x000fcc0008000000 */
[----:B------:R-:W-:Y:S01]  /*2880*/  ISETP.NE.AND P0, PT, RZ, UR4, PT ;  /* 0x00000004ff007c0c */ /* 0x000fe2000bf05270 */
[----:B------:R-:W-:-:S12]  /*2890*/  WARPGROUP.DEPBAR.LE gsb0, 0x0 ;  /* 0x00008000000079c5 */ /* 0x000fd80000010000 */
[----:B----4-:R-:W-:Y:S05]  /*28a0*/  @!P0 BRA `(.L_x_22) ;  /* 0x0000000800b88947 */ /* 0x010fea0003800000 */
[----:B------:R-:W-:Y:S01]  /*28b0*/  FADD R5, RZ, R107 ;  /* 0x0000006bff057221 */ /* 0x000fe20000000000 */
[----:B---3--:R-:W-:-:S01]  /*28c0*/  FADD R3, RZ, R108 ;  /* 0x0000006cff037221 */ /* 0x008fc20000000000 */
[----:B-1----:R-:W-:Y:S01]  /*28d0*/  FADD R0, RZ, R109 ;  /* 0x0000006dff007221 */ /* 0x002fe20000000000 */
[----:B------:R-:W-:-:S01]  /*28e0*/  FADD R227, RZ, R24 ;  /* 0x00000018ffe37221 */ /* 0x000fc20000000000 */
[----:B------:R-:W-:Y:S01]  /*28f0*/  FADD R226, RZ, R25 ;  /* 0x00000019ffe27221 */ /* 0x000fe20000000000 */
[----:B------:R1:W-:Y:S01]  /*2900*/  STL [R1], R5 ;  /* 0x0000000501007387 */ /* 0x0003e20000100800 */
[----:B------:R-:W-:-:S01]  /*2910*/  FADD R225, RZ, R26 ;  /* 0x0000001affe17221 */ /* 0x000fc20000000000 */
[----:B------:R-:W-:Y:S01]  /*2920*/  FADD R224, RZ, R27 ;  /* 0x0000001bffe07221 */ /* 0x000fe20000000000 */
[----:B------:R-:W-:-:S01]  /*2930*/  FADD R223, RZ, R28 ;  /* 0x0000001cffdf7221 */ /* 0x000fc20000000000 */
[----:B------:R3:W-:Y:S01]  /*2940*/  STL [R1+0x4], R3 ;  /* 0x0000040301007387 */ /* 0x0007e20000100800 */
[----:B------:R-:W-:-:S01]  /*2950*/  FADD R222, RZ, R29 ;  /* 0x0000001dffde7221 */ /* 0x000fc20000000000 */
[----:B------:R-:W-:Y:S01]  /*2960*/  FADD R221, RZ, R30 ;  /* 0x0000001effdd7221 */ /* 0x000fe20000000000 */
[----:B------:R-:W-:-:S01]  /*2970*/  FADD R220, RZ, R31 ;  /* 0x0000001fffdc7221 */ /* 0x000fc20000000000 */
[----:B------:R4:W-:Y:S01]  /*2980*/  STL [R1+0x8], R0 ;  /* 0x0000080001007387 */ /* 0x0009e20000100800 */
[----:B------:R-:W-:-:S01]  /*2990*/  FADD R219, RZ, R32 ;  /* 0x00000020ffdb7221 */ /* 0x000fc20000000000 */
[----:B-1----:R-:W-:Y:S01]  /*29a0*/  FADD R5, RZ, R110 ;  /* 0x0000006eff057221 */ /* 0x002fe20000000000 */
[----:B------:R-:W-:-:S01]  /*29b0*/  FADD R218, RZ, R33 ;  /* 0x00000021ffda7221 */ /* 0x000fc20000000000 */
[----:B------:R-:W-:Y:S01]  /*29c0*/  FADD R217, RZ, R34 ;  /* 0x00000022ffd97221 */ /* 0x000fe20000000000 */
[----:B------:R-:W-:-:S01]  /*29d0*/  FADD R216, RZ, R35 ;  /* 0x00000023ffd87221 */ /* 0x000fc20000000000 */
[----:B---3--:R-:W-:Y:S01]  /*29e0*/  FADD R3, RZ, R111 ;  /* 0x0000006fff037221 */ /* 0x008fe20000000000 */
[----:B------:R1:W-:Y:S01]  /*29f0*/  STL [R1+0xc], R5 ;  /* 0x00000c0501007387 */ /* 0x0003e20000100800 */
[----:B------:R-:W-:-:S01]  /*2a00*/  FADD R215, RZ, R36 ;  /* 0x00000024ffd77221 */ /* 0x000fc20000000000 */
[----:B------:R-:W-:Y:S01]  /*2a10*/  FADD R214, RZ, R37 ;  /* 0x00000025ffd67221 */ /* 0x000fe20000000000 */
[----:B----4-:R-:W-:-:S01]  /*2a20*/  FADD R0, RZ, R112 ;  /* 0x00000070ff007221 */ /* 0x010fc20000000000 */
        /* <DEDUP_REMOVED lines=90> */
[----:B------:R-:W-:Y:S01]  /*2fd0*/  FADD R159, RZ, R92 ;  /* 0x0000005cff9f7221 */ /* 0x000fe20000000000 */
[----:B------:R-:W-:-:S01]  /*2fe0*/  FADD R158, RZ, R93 ;  /* 0x0000005dff9e7221 */ /* 0x000fc20000000000 */
[----:B------:R-:W-:Y:S01]  /*2ff0*/  FADD R157, RZ, R94 ;  /* 0x0000005eff9d7221 */ /* 0x000fe20000000000 */
[----:B------:R-:W-:-:S01]  /*3000*/  FADD R156, RZ, R95 ;  /* 0x0000005fff9c7221 */ /* 0x000fc20000000000 */
[----:B------:R3:W-:Y:S01]  /*3010*/  STL [R1+0x5c], R0 ;  /* 0x00005c0001007387 */ /* 0x0007e20000100800 */
[----:B------:R-:W-:-:S01]  /*3020*/  FADD R155, RZ, R96 ;  /* 0x00000060ff9b7221 */ /* 0x000fc20000000000 */
[----:B-1----:R-:W-:Y:S01]  /*3030*/  FADD R5, RZ, R131 ;  /* 0x00000083ff057221 */ /* 0x002fe20000000000 */
[----:B------:R-:W-:-:S01]  /*3040*/  FADD R154, RZ, R97 ;  /* 0x00000061ff9a7221 */ /* 0x000fc20000000000 */
[----:B------:R1:W-:Y:S01]  /*3050*/  STL [R1+0x58], R3 ;  /* 0x0000580301007387 */ /* 0x0003e20000100800 */
[----:B------:R-:W-:-:S01]  /*3060*/  FADD R153, RZ, R98 ;  /* 0x00000062ff997221 */ /* 0x000fc20000000000 */
[----:B------:R-:W-:Y:S01]  /*3070*/  FADD R152, RZ, R99 ;  /* 0x00000063ff987221 */ /* 0x000fe20000000000 */
[----:B------:R-:W-:-:S01]  /*3080*/  FADD R23, RZ, R100 ;  /* 0x00000064ff177221 */ /* 0x000fc20000000000 */
[----:B------:R4:W-:Y:S01]  /*3090*/  STL [R1+0x60], R5 ;  /* 0x0000600501007387 */ /* 0x0009e20000100800 */
[----:B------:R-:W-:-:S01]  /*30a0*/  FADD R22, RZ, R101 ;  /* 0x00000065ff167221 */ /* 0x000fc20000000000 */
[----:B---3--:R-:W-:Y:S01]  /*30b0*/  FADD R0, RZ, R133 ;  /* 0x00000085ff007221 */ /* 0x008fe20000000000 */
[----:B------:R-:W-:-:S01]  /*30c0*/  FADD R19, RZ, R102 ;  /* 0x00000066ff137221 */ /* 0x000fc20000000000 */
[----:B------:R-:W-:Y:S01]  /*30d0*/  FADD R18, RZ, R103 ;  /* 0x00000067ff127221 */ /* 0x000fe20000000000 */
[----:B------:R-:W-:-:S01]  /*30e0*/  FADD R17, RZ, R104 ;  /* 0x00000068ff117221 */ /* 0x000fc20000000000 */
[----:B-1----:R-:W-:Y:S01]  /*30f0*/  FADD R3, RZ, R132 ;  /* 0x00000084ff037221 */ /* 0x002fe20000000000 */
[----:B------:R-:W-:-:S01]  /*3100*/  FADD R228, RZ, R105 ;  /* 0x00000069ffe47221 */ /* 0x000fc20000000000 */
[----:B------:R-:W-:Y:S01]  /*3110*/  FADD R229, RZ, R106 ;  /* 0x0000006affe57221 */ /* 0x000fe20000000000 */
[----:B------:R-:W-:Y:S01]  /*3120*/  UMOV UR8, URZ ;  /* 0x0000003f00087c82 */ /* 0x000fe20008000000 */
[----:B----4-:R-:W-:Y:S01]  /*3130*/  FADD R5, RZ, R134 ;  /* 0x00000086ff057221 */ /* 0x010fe20000000000 */
[----:B------:R1:W-:Y:S04]  /*3140*/  STL [R1+0x64], R3 ;  /* 0x0000640301007387 */ /* 0x0003e80000100800 */
[----:B------:R3:W-:Y:S04]  /*3150*/  STL [R1+0x68], R0 ;  /* 0x0000680001007387 */ /* 0x0007e80000100800 */
[----:B------:R4:W-:Y:S01]  /*3160*/  STL [R1+0x6c], R5 ;  /* 0x00006c0501007387 */ /* 0x0009e20000100800 */
[----:B-1----:R-:W-:-:S01]  /*3170*/  FADD R3, RZ, R135 ;  /* 0x00000087ff037221 */ /* 0x002fc20000000000 */
[----:B---3--:R-:W-:-:S04]  /*3180*/  FADD R0, RZ, R136 ;  /* 0x00000088ff007221 */ /* 0x008fc80000000000 */
[----:B------:R1:W-:Y:S01]  /*3190*/  STL [R1+0x70], R3 ;  /* 0x0000700301007387 */ /* 0x0003e20000100800 */
[----:B----4-:R-:W-:-:S03]  /*31a0*/  FADD R5, RZ, R137 ;  /* 0x00000089ff057221 */ /* 0x010fc60000000000 */
        /* <DEDUP_REMOVED lines=28> */
[----:B------:R4:W-:Y:S04]  /*3370*/  STL [R1+0xac], R3 ;  /* 0x0000ac0301007387 */ /* 0x0009e80000100800 */
[----:B------:R4:W-:Y:S02]  /*3380*/  STL [R1+0xb0], R0 ;  /* 0x0000b00001007387 */ /* 0x0009e40000100800 */
.L_x_22:
[----:B------:R-:W-:-:S04]  /*3390*/  UIADD3 UR10, UR36, 0x1, URZ ;  /* 0x00000001240a7890 */ /* 0x000fc8000fffe03f */
[----:B------:R-:W-:-:S04]  /*33a0*/  UISETP.NE.AND UP0, UPT, UR10, 0x8, UPT ;  /* 0x000000080a00788c */ /* 0x000fc8000bf05270 */
[----:B------:R-:W-:Y:S02]  /*33b0*/  USEL UR5, URZ, 0x1, UP0 ;  /* 0x000000013f057887 */ /* 0x000fe40008000000 */
[----:B------:R-:W-:Y:S02]  /*33c0*/  USEL UR10, UR10, URZ, UP0 ;  /* 0x0000003f0a0a7287 */ /* 0x000fe40008000000 */
[----:B------:R-:W-:-:S06]  /*33d0*/  ULOP3.LUT UR5, UR49, UR5, URZ, 0x3c, !UPT ;  /* 0x0000000531057292 */ /* 0x000fcc000f8e3c3f */
[----:B-1-34-:R-:W-:Y:S01]  /*33e0*/  MOV R0, UR5 ;  /* 0x0000000500007c02 */ /* 0x01afe20008000f00 */
[----:B------:R-:W-:-:S06]  /*33f0*/  UMOV UR5, 0x1 ;  /* 0x0000000100057882 */ /* 0x000fcc0000000000 */
.L_x_17:
[----:B------:R-:W-:-:S04]  /*3400*/  UISETP.LT.AND UP0, UPT, UR58, 0x1, UPT ;  /* 0x000000013a00788c */ /* 0x000fc8000bf01270 */
[----:B------:R-:W-:-:S04]  /*3410*/  USEL UR6, UR58, 0x1, UP0 ;  /* 0x000000013a067887 */ /* 0x000fc80008000000 */
[----:B------:R-:W-:-:S04]  /*3420*/  UIADD3 UR6, UR58, -UR6, URZ ;  /* 0x800000063a067290 */ /* 0x000fc8000fffe03f */
[----:B------:R-:W-:-:S06]  /*3430*/  UISETP.GE.AND UP0, UPT, UR6, 0x1, UPT ;  /* 0x000000010600788c */ /* 0x000fcc000bf06270 */
[----:B------:R-:W-:-:S13]  /*3440*/  PLOP3.LUT P0, PT, PT, PT, UP0, 0x80, 0x0 ;  /* 0x000000000000781c */ /* 0x000fda0003f0f008 */
[----:B------:R-:W-:Y:S05]  /*3450*/  @!P0 BRA `(.L_x_23) ;  /* 0x00000010008c8947 */ /* 0x000fea0003800000 */
[----:B------:R-:W-:Y:S01]  /*3460*/  UMOV UR11, UR6 ;  /* 0x00000006000b7c82 */ /* 0x000fe20008000000 */
[----:B------:R-:W-:Y:S01]  /*3470*/  UMOV UR12, UR36 ;  /* 0x00000024000c7c82 */ /* 0x000fe20008000000 */
[----:B------:R-:W-:-:S05]  /*3480*/  ULDC UR13, c[0x0][0x50c] ;  /* 0x00014300000d7ab9 */ /* 0x000fca0000000800 */
.L_x_31:
[----:B------:R-:W-:-:S06]  /*3490*/  UISETP.NE.AND UP0, UPT, UR57, 0x3, UPT ;  /* 0x000000033900788c */ /* 0x000fcc000bf05270 */
[----:B------:R-:W-:-:S13]  /*34a0*/  PLOP3.LUT P1, PT, PT, PT, UP0, 0x80, 0x0 ;  /* 0x000000000000781c */ /* 0x000fda0003f2f008 */
[----:B-1-3--:R-:W-:Y:S05]  /*34b0*/  @!P1 BRA `(.L_x_24) ;  /* 0x0000000000049947 */ /* 0x00afea0003800000 */
[----:B------:R-:W-:Y:S01]  /*34c0*/  BPT.TRAP 0x1 ;  /* 0x000000040000795c */ /* 0x000fe20000300000 */
.L_x_24:
[----:B------:R-:W-:Y:S01]  /*34d0*/  ULEA UR6, UR10, UR44, 0x3 ;  /* 0x0000002c0a067291 */ /* 0x000fe2000f8e183f */
[----:B------:R-:W-:-:S08]  /*34e0*/  SHF.L.U32 R3, R0, 0x1f, RZ ;  /* 0x0000001f00037819 */ /* 0x000fd000000006ff */
[----:B------:R1:W3:Y:S01]  /*34f0*/  SYNCS.PHASECHK.TRANS64.TRYWAIT P0, [UR6], R3 ;  /* 0x00000003ff0075a7 */ /* 0x0002e20008000146 */
[----:B------:R-:W-:Y:S05]  /*3500*/  @!P1 BRA `(.L_x_25) ;  /* 0x0000000000049947 */ /* 0x000fea0003800000 */
[----:B------:R-:W-:Y:S01]  /*3510*/  BPT.TRAP 0x1 ;  /* 0x000000040000795c */ /* 0x000fe20000300000 */
.L_x_25:
[----:B---3--:R-:W-:Y:S05]  /*3520*/  @P0 BRA `(.L_x_26) ;  /* 0x0000000000080947 */ /* 0x008fea0003800000 */
[----:B------:R-:W3:Y:S02]  /*3530*/  SYNCS.PHASECHK.TRANS64.TRYWAIT P0, [UR6], R3 ;  /* 0x00000003ff0075a7 */ /* 0x000ee40008000146 */
[----:B---3--:R-:W-:Y:S05]  /*3540*/  @!P0 BRA `(.L_x_27) ;  /* 0x000000b000b08947 */ /* 0x008fea0003800000 */
.L_x_26:
[----:B------:R-:W-:Y:S01]  /*3550*/  UIADD3 UR6, UR44, 0x16200, URZ ;  /* 0x000162002c067890 */ /* 0x000fe2000fffe03f */
[----:B------:R-:W-:Y:S01]  /*3560*/  WARPGROUP.ARRIVE ;  /* 0x00000000000079c5 */ /* 0x000fe20000000000 */
[----:B------:R-:W-:Y:S02]  /*3570*/  UISETP.NE.AND UP0, UPT, UR4, URZ, UPT ;  /* 0x0000003f0400728c */ /* 0x000fe4000bf05270 */
[----:B------:R-:W-:Y:S02]  /*3580*/  USHF.R.U32.HI UR6, URZ, 0x4, UR6 ;  /* 0x000000043f067899 */ /* 0x000fe40008011606 */
[----:B------:R-:W-:Y:S02]  /*3590*/  USEL UR5, UR5, URZ, !UP0 ;  /* 0x0000003f05057287 */ /* 0x000fe4000c000000 */
[----:B------:R-:W-:Y:S02]  /*35a0*/  ULOP3.LUT UR6, UR6, 0x3fff, URZ, 0xc0, !UPT ;  /* 0x00003fff06067892 */ /* 0x000fe4000f8ec03f */
[----:B------:R-:W-:-:S02]  /*35b0*/  ULOP3.LUT UR4, UR9, 0x10000, URZ, 0xfc, !UPT ;  /* 0x0001000009047892 */ /* 0x000fc4000f8efc3f */
[----:B------:R-:W-:Y:S02]  /*35c0*/  ULOP3.LUT UR6, UR6, 0x10000, URZ, 0xfc, !UPT ;  /* 0x0001000006067892 */ /* 0x000fe4000f8efc3f */
[----:B------:R-:W-:Y:S02]  /*35d0*/  UISETP.NE.U32.AND UP0, UPT, UR5, URZ, UPT ;  /* 0x0000003f0500728c */ /* 0x000fe4000bf05070 */
[----:B------:R-:W-:Y:S02]  /*35e0*/  ULEA UR4, UR10, UR4, 0x9 ;  /* 0x000000040a047291 */ /* 0x000fe4000f8e483f */
[----:B------:R-:W-:Y:S01]  /*35f0*/  ULEA UR6, UR10, UR6, 0xa ;  /* 0x000000060a067291 */ /* 0x000fe2000f8e503f */
[----:B------:R-:W-:Y:S01]  /*3600*/  UMOV UR5, 0x80000020 ;  /* 0x8000002000057882 */ /* 0x000fe20000000000 */
[----:B------:R-:W-:Y:S01]  /*3610*/  UMOV UR7, 0x80000020 ;  /* 0x8000002000077882 */ /* 0x000fe20000000000 */
[----:B------:R-:W-:-:S06]  /*3620*/  UIADD3 UR8, UR8, 0x2, URZ ;  /* 0x0000000208087890 */ /* 0x000fcc000fffe03f */
[----:B------:R-:W-:Y:S01]  /*3630*/  QGMMA.64x256x32.F32.E4M3.E4M3 R24, gdesc[UR4], R24, UP0, gsb0 ;  /* 0x03e00000041879f3 */ /* 0x000fe2000b800818 */
[----:B------:R-:W-:Y:S02]  /*3640*/  UIADD3 UR4, UR4, 0x2, URZ ;  /* 0x0000000204047890 */ /* 0x000fe4000fffe03f */
[----:B------:R-:W-:Y:S01]  /*3650*/  UIADD3 UR6, UR6, 0x2, URZ ;  /* 0x0000000206067890 */ /* 0x000fe2000fffe03f */
[----:B------:R-:W-:Y:S01]  /*3660*/  UMOV UR5, 0x80000020 ;  /* 0x8000002000057882 */ /* 0x000fe20000000000 */
[----:B------:R-:W-:Y:S01]  /*3670*/  UMOV UR7, 0x80000020 ;  /* 0x8000002000077882 */ /* 0x000fe20000000000 */
[----:B------:R-:W-:Y:S01]  /*3680*/  UISETP.NE.AND UP0, UPT, UR8, UR13, UPT ;  /* 0x0000000d0800728c */ /* 0x000fe2000bf05270 */
[----:B------:R-:W-:Y:S02]  /*3690*/  WARPGROUP.DEPBAR.LE gsb0, 0x0 ;  /* 0x00008000000079c5 */ /* 0x000fe40000010000 */
[----:B------:R-:W-:-:S15]  /*36a0*/  WARPGROUP.ARRIVE ;  /* 0x00000000000079c5 */ /* 0x000fde0000000000 */
[----:B------:R-:W-:-:S04]  /*36b0*/  NOP ;  /* 0x0000000000007918 */ /* 0x000fc80000000000 */
[----:B------:R-:W-:Y:S01]  /*36c0*/  QGMMA.64x256x32.F32.E4M3.E4M3 R24, gdesc[UR4], R24, gsb0 ;  /* 0x03e00000041879f3 */ /* 0x000fe20008000818 */
[----:B------:R-:W-:-:S06]  /*36d0*/  USEL UR4, URZ, 0x1, UP0 ;  /* 0x000000013f047887 */ /* 0x000fcc0008000000 */
[----:B------:R-:W-:Y:S01]  /*36e0*/  ISETP.NE.AND P0, PT, RZ, UR4, PT ;  /* 0x00000004ff007c0c */ /* 0x000fe2000bf05270 */
[----:B------:R-:W-:-:S12]  /*36f0*/  WARPGROUP.DEPBAR.LE gsb0, 0x0 ;  /* 0x00008000000079c5 */ /* 0x000fd80000010000 */
[----:B------:R-:W-:Y:S05]  /*3700*/  @!P0 BRA `(.L_x_28) ;  /* 0x0000000c00848947 */ /* 0x000fea0003800000 */
[----:B------:R-:W4:Y:S04]  /*3710*/  LDL.LU R15, [R1] ;  /* 0x00000000010f7983 */ /* 0x000f280000300800 */
[----:B------:R-:W2:Y:S04]  /*3720*/  LDL.LU R14, [R1+0x4] ;  /* 0x00000400010e7983 */ /* 0x000ea80000300800 */
        /* <DEDUP_REMOVED lines=8> */
[----:B---3--:R-:W3:Y:S01]  /*37b0*/  LDL.LU R5, [R1+0x28] ;  /* 0x0000280001057983 */ /* 0x008ee20000300800 */
[----:B------:R-:W-:-:S01]  /*37c0*/  FADD R227, R24, R227 ;  /* 0x000000e318e37221 */ /* 0x000fc20000000000 */
[----:B------:R-:W-:Y:S01]  /*37d0*/  FADD R226, R25, R226 ;  /* 0x000000e219e27221 */ /* 0x000fe20000000000 */
[----:B------:R-:W-:-:S01]  /*37e0*/  FADD R225, R26, R225 ;  /* 0x000000e11ae17221 */ /* 0x000fc20000000000 */
[----:B------:R-:W-:Y:S01]  /*37f0*/  STL [R1+0xd0], R4 ;  /* 0x0000d00401007387 */ /* 0x000fe20000100800 */
[----:B------:R-:W-:-:S01]  /*3800*/  FADD R224, R27, R224 ;  /* 0x000000e01be07221 */ /* 0x000fc20000000000 */
[----:B------:R-:W-:Y:S01]  /*3810*/  FADD R223, R28, R223 ;  /* 0x000000df1cdf7221 */ /* 0x000fe20000000000 */
[----:B------:R-:W-:-:S01]  /*3820*/  FADD R222, R29, R222 ;  /* 0x000000de1dde7221 */ /* 0x000fc20000000000 */
[----:B-----5:R-:W-:Y:S01]  /*3830*/  STL [R1+0xcc], R2 ;  /* 0x0000cc0201007387 */ /* 0x020fe20000100800 */
[----:B------:R-:W-:-:S01]  /*3840*/  FADD R221, R30, R221 ;  /* 0x000000dd1edd7221 */ /* 0x000fc20000000000 */
[----:B------:R-:W-:Y:S01]  /*3850*/  FADD R220, R31, R220 ;  /* 0x000000dc1fdc7221 */ /* 0x000fe20000000000 */
[----:B------:R-:W-:-:S01]  /*3860*/  FADD R219, R32, R219 ;  /* 0x000000db20db7221 */ /* 0x000fc20000000000 */
[----:B------:R-:W-:Y:S01]  /*3870*/  STL [R1+0xc8], R0 ;  /* 0x0000c80001007387 */ /* 0x000fe20000100800 */
[----:B------:R-:W-:-:S01]  /*3880*/  FADD R218, R33, R218 ;  /* 0x000000da21da7221 */ /* 0x000fc20000000000 */
[----:B------:R-:W-:Y:S01]  /*3890*/  FADD R217, R34, R217 ;  /* 0x000000d922d97221 */ /* 0x000fe20000000000 */
        /* <DEDUP_REMOVED lines=72> */
[----:B----4-:R-:W-:-:S01]  /*3d20*/  FADD R15, R107, R15 ;  /* 0x0000000f6b0f7221 */ /* 0x010fc20000000000 */
[----:B--2---:R-:W-:-:S04]  /*3d30*/  FADD R14, R108, R14 ;  /* 0x0000000e6c0e7221 */ /* 0x004fc80000000000 */
[----:B------:R2:W-:Y:S01]  /*3d40*/  STL [R1], R15 ;  /* 0x0000000f01007387 */ /* 0x0005e20000100800 */
[----:B------:R-:W-:-:S03]  /*3d50*/  FADD R13, R109, R13 ;  /* 0x0000000d6d0d7221 */ /* 0x000fc60000000000 */
[----:B------:R4:W-:Y:S01]  /*3d60*/  STL [R1+0x4], R14 ;  /* 0x0000040e01007387 */ /* 0x0009e20000100800 */
        /* <DEDUP_REMOVED lines=13> */
[----:B------:R-:W4:Y:S01]  /*3e40*/  LDL.LU R21, [R1+0x2c] ;  /* 0x00002c0001157983 */ /* 0x000f220000300800 */
[----:B---3--:R-:W-:-:S03]  /*3e50*/  FADD R5, R117, R5 ;  /* 0x0000000575057221 */ /* 0x008fc60000000000 */
[----:B------:R3:W-:Y:S04]  /*3e60*/  STL [R1+0x20], R7 ;  /* 0x0000200701007387 */ /* 0x0007e80000100800 */
[----:B------:R-:W3:Y:S04]  /*3e70*/  LDL.LU R20, [R1+0x30] ;  /* 0x0000300001147983 */ /* 0x000ee80000300800 */
[----:B------:R3:W-:Y:S04]  /*3e80*/  STL [R1+0x24], R6 ;  /* 0x0000240601007387 */ /* 0x0007e80000100800 */
[----:B--2---:R-:W2:Y:S04]  /*3e90*/  LDL.LU R15, [R1+0x34] ;  /* 0x00003400010f7983 */ /* 0x004ea80000300800 */
[----:B------:R3:W-:Y:S04]  /*3ea0*/  STL [R1+0x28], R5 ;  /* 0x0000280501007387 */ /* 0x0007e80000100800 */
[----:B----4-:R-:W4:Y:S04]  /*3eb0*/  LDL.LU R14, [R1+0x38] ;  /* 0x00003800010e7983 */ /* 0x010f280000300800 */
[----:B-1----:R-:W4:Y:S04]  /*3ec0*/  LDL.LU R13, [R1+0x3c] ;  /* 0x00003c00010d7983 */ /* 0x002f280000300800 */
[----:B------:R-:W4:Y:S04]  /*3ed0*/  LDL.LU R12, [R1+0x40] ;  /* 0x00004000010c7983 */ /* 0x000f280000300800 */
[----:B------:R-:W4:Y:S04]  /*3ee0*/  LDL.LU R11, [R1+0x44] ;  /* 0x00004400010b7983 */ /* 0x000f280000300800 */
[----:B------:R-:W4:Y:S04]  /*3ef0*/  LDL.LU R10, [R1+0x48] ;  /* 0x00004800010a7983 */ /* 0x000f280000300800 */
[----:B------:R-:W4:Y:S04]  /*3f00*/  LDL.LU R9, [R1+0x4c] ;  /* 0x00004c0001097983 */ /* 0x000f280000300800 */
[----:B------:R-:W4:Y:S04]  /*3f10*/  LDL.LU R8, [R1+0x50] ;  /* 0x0000500001087983 */ /* 0x000f280000300800 */
[----:B---3--:R-:W3:Y:S04]  /*3f20*/  LDL.LU R7, [R1+0x54] ;  /* 0x0000540001077983 */ /* 0x008ee80000300800 */
[----:B------:R-:W3:Y:S04]  /*3f30*/  LDL.LU R6, [R1+0x58] ;  /* 0x0000580001067983 */ /* 0x000ee80000300800 */
[----:B------:R-:W3:Y:S04]  /*3f40*/  LDL.LU R5, [R1+0x5c] ;  /* 0x00005c0001057983 */ /* 0x000ee80000300800 */
[----:B------:R-:W3:Y:S04]  /*3f50*/  LDL.LU R4, [R1+0x60] ;  /* 0x0000600001047983 */ /* 0x000ee80000300800 */
[----:B------:R-:W3:Y:S04]  /*3f60*/  LDL.LU R3, [R1+0x64] ;  /* 0x0000640001037983 */ /* 0x000ee80000300800 */
[----:B------:R-:W3:Y:S04]  /*3f70*/  LDL.LU R2, [R1+0x68] ;  /* 0x0000680001027983 */ /* 0x000ee80000300800 */
[----:B------:R-:W3:Y:S01]  /*3f80*/  LDL.LU R0, [R1+0x6c] ;  /* 0x00006c0001007983 */ /* 0x000ee20000300800 */
[----:B------:R-:W-:-:S01]  /*3f90*/  FADD R21, R118, R21 ;  /* 0x0000001576157221 */ /* 0x000fc20000000000 */
[----:B------:R-:W-:-:S04]  /*3fa0*/  FADD R20, R119, R20 ;  /* 0x0000001477147221 */ /* 0x000fc80000000000 */
[----:B------:R-:W-:Y:S01]  /*3fb0*/  STL [R1+0x2c], R21 ;  /* 0x00002c1501007387 */ /* 0x000fe20000100800 */
[----:B--2---:R-:W-:-:S03]  /*3fc0*/  FADD R15, R120, R15 ;  /* 0x0000000f780f7221 */ /* 0x004fc60000000000 */
[----:B------:R-:W-:Y:S01]  /*3fd0*/  STL [R1+0x30], R20 ;  /* 0x0000301401007387 */ /* 0x000fe20000100800 */
[----:B----4-:R-:W-:-:S03]  /*3fe0*/  FADD R14, R121, R14 ;  /* 0x0000000e790e7221 */ /* 0x010fc60000000000 */
[----:B------:R-:W-:Y:S01]  /*3ff0*/  STL [R1+0x34], R15 ;  /* 0x0000340f01007387 */ /* 0x000fe20000100800 */
[----:B------:R-:W-:-:S03]  /*4000*/  FADD R13, R122, R13 ;  /* 0x0000000d7a0d7221 */ /* 0x000fc60000000000 */
        /* <DEDUP_REMOVED lines=11> */
[----:B---3--:R-:W-:-:S03]  /*40c0*/  FADD R7, R128, R7 ;  /* 0x0000000780077221 */ /* 0x008fc60000000000 */
        /* <DEDUP_REMOVED lines=8> */
[----:B------:R1:W-:Y:S01]  /*4150*/  STL [R1+0x60], R4 ;  /* 0x0000600401007387 */ /* 0x0003e20000100800 */
[----:B------:R-:W-:-:S01]  /*4160*/  FADD R2, R133, R2 ;  /* 0x0000000285027221 */ /* 0x000fc20000000000 */
[----:B------:R-:W-:Y:S02]  /*4170*/  FADD R0, R134, R0 ;  /* 0x0000000086007221 */ /* 0x000fe40000000000 */
[----:B-1----:R-:W2:Y:S04]  /*4180*/  LDL.LU R4, [R1+0x70] ;  /* 0x0000700001047983 */ /* 0x002ea80000300800 */
[----:B------:R-:W-:Y:S04]  /*4190*/  STL [R1+0x64], R3 ;  /* 0x0000640301007387 */ /* 0x000fe80000100800 */
[----:B------:R1:W-:Y:S04]  /*41a0*/  STL [R1+0x68], R2 ;  /* 0x0000680201007387 */ /* 0x0003e80000100800 */
[----:B-1----:R-:W3:Y:S04]  /*41b0*/  LDL.LU R2, [R1+0x74] ;  /* 0x0000740001027983 */ /* 0x002ee80000300800 */
[----:B------:R1:W-:Y:S04]  /*41c0*/  STL [R1+0x6c], R0 ;  /* 0x00006c0001007387 */ /* 0x0003e80000100800 */
[----:B-1----:R-:W4:Y:S04]  /*41d0*/  LDL.LU R0, [R1+0x78] ;  /* 0x0000780001007983 */ /* 0x002f280000300800 */
[----:B------:R-:W4:Y:S04]  /*41e0*/  LDL.LU R21, [R1+0x7c] ;  /* 0x00007c0001157983 */ /* 0x000f280000300800 */
        /* <DEDUP_REMOVED lines=12> */
[----:B------:R-:W4:Y:S01]  /*42b0*/  LDL.LU R3, [R1+0xb0] ;  /* 0x0000b00001037983 */ /* 0x000f220000300800 */
[----:B------:R-:W-:Y:S01]  /*42c0*/  UMOV UR8, URZ ;  /* 0x0000003f00087c82 */ /* 0x000fe20008000000 */
[----:B--2---:R-:W-:-:S05]  /*42d0*/  FADD R4, R135, R4 ;  /* 0x0000000487047221 */ /* 0x004fca0000000000 */
[----:B------:R1:W-:Y:S04]  /*42e0*/  STL [R1+0x70], R4 ;  /* 0x0000700401007387 */ /* 0x0003e80000100800 */
[----:B-1----:R1:W5:Y:S01]  /*42f0*/  LDL.LU R4, [R1+0xd0] ;  /* 0x0000d00001047983 */ /* 0x0023620000300800 */
[----:B---3--:R-:W-:-:S05]  /*4300*/  FADD R2, R136, R2 ;  /* 0x0000000288027221 */ /* 0x008fca0000000000 */
[----:B------:R2:W-:Y:S01]  /*4310*/  STL [R1+0x74], R2 ;  /* 0x0000740201007387 */ /* 0x0005e20000100800 */
[----:B----4-:R-:W-:-:S03]  /*4320*/  FADD R0, R137, R0 ;  /* 0x0000000089007221 */ /* 0x010fc60000000000 */
[----:B--2---:R1:W5:Y:S01]  /*4330*/  LDL.LU R2, [R1+0xcc] ;  /* 0x0000cc0001027983 */ /* 0x0043620000300800 */
[----:B------:R-:W-:-:S03]  /*4340*/  FADD R21, R138, R21 ;  /* 0x000000158a157221 */ /* 0x000fc60000000000 */
[----:B------:R2:W-:Y:S01]  /*4350*/  STL [R1+0x78], R0 ;  /* 0x0000780001007387 */ /* 0x0005e20000100800 */
[----:B------:R-:W-:-:S01]  /*4360*/  FADD R20, R139, R20 ;  /* 0x000000148b147221 */ /* 0x000fc20000000000 */
[----:B------:R-:W-:Y:S02]  /*4370*/  FADD R15, R140, R15 ;  /* 0x0000000f8c0f7221 */ /* 0x000fe40000000000 */
[----:B--2---:R1:W5:Y:S01]  /*4380*/  LDL.LU R0, [R1+0xc8] ;  /* 0x0000c80001007983 */ /* 0x0043620000300800 */
        /* <DEDUP_REMOVED lines=18> */
[----:B------:R-:W-:-:S01]  /*44b0*/  FADD R5, R150, R5 ;  /* 0x0000000596057221 */ /* 0x000fc20000000000 */
[----:B------:R-:W-:Y:S02]  /*44c0*/  FADD R3, R3, R151 ;  /* 0x0000009703037221 */ /* 0x000fe40000000000 */
[----:B------:R1:W-:Y:S04]  /*44d0*/  STL [R1+0xa0], R8 ;  /* 0x0000a00801007387 */ /* 0x0003e80000100800 */
[----:B------:R1:W-:Y:S04]  /*44e0*/  STL [R1+0xa4], R7 ;  /* 0x0000a40701007387 */ /* 0x0003e80000100800 */
[----:B------:R1:W-:Y:S04]  /*44f0*/  STL [R1+0xa8], R6 ;  /* 0x0000a80601007387 */ /* 0x0003e80000100800 */
[----:B------:R1:W-:Y:S04]  /*4500*/  STL [R1+0xb0], R3 ;  /* 0x0000b00301007387 */ /* 0x0003e80000100800 */
[----:B------:R1:W-:Y:S02]  /*4510*/  STL [R1+0xac], R5 ;  /* 0x0000ac0501007387 */ /* 0x0003e40000100800 */
.L_x_28:
[----:B------:R-:W-:Y:S05]  /*4520*/  @!P1 BRA `(.L_x_29) ;  /* 0x0000000000049947 */ /* 0x000fea0003800000 */
[----:B------:R-:W-:Y:S01]  /*4530*/  BPT.TRAP 0x1 ;  /* 0x000000040000795c */ /* 0x000fe20000300000 */
.L_x_29:
[----:B------:R-:W-:Y:S02]  /*4540*/  UISETP.GT.U32.AND UP0, UPT, UR45, 0x1, UPT ;  /* 0x000000012d00788c */ /* 0x000fe4000bf04070 */
[----:B------:R-:W-:-:S04]  /*4550*/  ULEA UR5, UR12, UR44, 0x3 ;  /* 0x0000002c0c057291 */ /* 0x000fc8000f8e183f */
[----:B------:R-:W-:Y:S01]  /*4560*/  UIADD3 UR5, UR5, 0x40, URZ ;  /* 0x0000004005057890 */ /* 0x000fe2000fffe03f */
[----:B------:R-:W-:-:S03]  /*4570*/  PLOP3.LUT P0, PT, PT, PT, UP0, 0x80, 0x0 ;  /* 0x000000000000781c */ /* 0x000fc60003f0f008 */
[----:B------:R-:W-:-:S09]  /*4580*/  UPRMT UR5, URZ, 0x654, UR5 ;  /* 0x000006543f057896 */ /* 0x000fd20008000005 */
[----:B------:R-:W-:Y:S01]  /*4590*/  SYNCS.ARRIVE.TRANS64.RED.A1T0 RZ, [UR5], RZ ;  /* 0x000000ffffff79a7 */ /* 0x000fe20008100405 */
[----:B------:R-:W-:Y:S05]  /*45a0*/  @P0 BRA `(.L_x_30) ;  /* 0x0000000000040947 */ /* 0x000fea0003800000 */
[----:B------:R-:W-:Y:S01]  /*45b0*/  BPT.TRAP 0x1 ;  /* 0x000000040000795c */ /* 0x000fe20000300000 */
.L_x_30:
[----:B------:R-:W-:Y:S02]  /*45c0*/  UISETP.GT.AND UP2, UPT, UR11, 0x1, UPT ;  /* 0x000000010b00788c */ /* 0x000fe4000bf44270 */
[----:B------:R-:W-:Y:S02]  /*45d0*/  UIADD3 UR10, UR10, 0x1, URZ ;  /* 0x000000010a0a7890 */ /* 0x000fe4000fffe03f */
[----:B------:R-:W-:Y:S02]  /*45e0*/  UIADD3 UR12, UR12, 0x1, URZ ;  /* 0x000000010c0c7890 */ /* 0x000fe4000fffe03f */
[----:B------:R-:W-:Y:S01]  /*45f0*/  PLOP3.LUT P0, PT, PT, PT, UP2, 0x80, 0x0 ;  /* 0x000000000000781c */ /* 0x000fe20003f0f028 */
[----:B------:R-:W-:Y:S02]  /*4600*/  UISETP.NE.AND UP0, UPT, UR10, 0x8, UPT ;  /* 0x000000080a00788c */ /* 0x000fe4000bf05270 */
[----:B------:R-:W-:Y:S02]  /*4610*/  UISETP.NE.AND UP1, UPT, UR12, 0x8, UPT ;  /* 0x000000080c00788c */ /* 0x000fe4000bf25270 */
[----:B------:R-:W-:-:S02]  /*4620*/  USEL UR5, URZ, 0x1, UP0 ;  /* 0x000000013f057887 */ /* 0x000fc40008000000 */
[----:B------:R-:W-:Y:S02]  /*4630*/  UIADD3 UR11, UR11, -0x1, URZ ;  /* 0xffffffff0b0b7890 */ /* 0x000fe4000fffe03f */
[----:B------:R-:W-:Y:S02]  /*4640*/  USEL UR10, UR10, URZ, UP0 ;  /* 0x0000003f0a0a7287 */ /* 0x000fe40008000000 */
[----:B-----5:R-:W-:Y:S01]  /*4650*/  LOP3.LUT R0, R0, UR5, RZ, 0x3c, !PT ;  /* 0x0000000500007c12 */ /* 0x020fe2000f8e3cff */
[----:B------:R-:W-:Y:S01]  /*4660*/  USEL UR12, UR12, URZ, UP1 ;  /* 0x0000003f0c0c7287 */ /* 0x000fe20008800000 */
[----:B------:R-:W-:Y:S01]  /*4670*/  UMOV UR5, 0x1 ;  /* 0x0000000100057882 */ /* 0x000fe20000000000 */
[----:B------:R-:W-:Y:S10]  /*4680*/  @P0 BRA `(.L_x_31) ;  /* 0xffffffec00800947 */ /* 0x000ff4000383ffff */
.L_x_23:
[----:B------:R-:W-:-:S04]  /*4690*/  UISETP.NE.AND UP0, UPT, UR8, URZ, UPT ;  /* 0x0000003f0800728c */ /* 0x000fc8000bf05270 */
[----:B------:R-:W-:-:S06]  /*46a0*/  USEL UR4, URZ, 0x1, !UP0 ;  /* 0x000000013f047887 */ /* 0x000fcc000c000000 */
[----:B------:R-:W-:-:S13]  /*46b0*/  ISETP.NE.AND P0, PT, RZ, UR4, PT ;  /* 0x00000004ff007c0c */ /* 0x000fda000bf05270 */
[----:B------:R-:W-:Y:S05]  /*46c0*/  @!P0 BRA `(.L_x_32) ;  /* 0x0000000c00688947 */ /* 0x000fea0003800000 */
[----:B-1-3--:R-:W3:Y:S04]  /*46d0*/  LDL.LU R3, [R1+0xb0] ;  /* 0x0000b00001037983 */ /* 0x00aee80000300800 */
[----:B------:R-:W4:Y:S04]  /*46e0*/  LDL.LU R5, [R1+0xac] ;  /* 0x0000ac0001057983 */ /* 0x000f280000300800 */
[----:B------:R-:W2:Y:S04]  /*46f0*/  LDL.LU R6, [R1+0xa8] ;  /* 0x0000a80001067983 */ /* 0x000ea80000300800 */
[----:B------:R-:W3:Y:S04]  /*4700*/  LDL.LU R7, [R1+0xa4] ;  /* 0x0000a40001077983 */ /* 0x000ee80000300800 */
[----:B------:R-:W4:Y:S04]  /*4710*/  LDL.LU R8, [R1+0xa0] ;  /* 0x0000a00001087983 */ /* 0x000f280000300800 */
[----:B------:R-:W2:Y:S04]  /*4720*/  LDL.LU R9, [R1+0x9c] ;  /* 0x00009c0001097983 */ /* 0x000ea80000300800 */
[----:B------:R-:W3:Y:S04]  /*4730*/  LDL.LU R10, [R1+0x98] ;  /* 0x00009800010a7983 */ /* 0x000ee80000300800 */
[----:B------:R-:W4:Y:S04]  /*4740*/  LDL.LU R11, [R1+0x94] ;  /* 0x00009400010b7983 */ /* 0x000f280000300800 */
[----:B------:R-:W2:Y:S04]  /*4750*/  LDL.LU R12, [R1+0x90] ;  /* 0x00009000010c7983 */ /* 0x000ea80000300800 */
[----:B------:R-:W3:Y:S04]  /*4760*/  LDL.LU R13, [R1+0x8c] ;  /* 0x00008c00010d7983 */ /* 0x000ee80000300800 */
[----:B------:R-:W4:Y:S01]  /*4770*/  LDL.LU R14, [R1+0x88] ;  /* 0x00008800010e7983 */ /* 0x000f220000300800 */
[----:B------:R-:W-:-:S03]  /*4780*/  FADD R227, R24, R227 ;  /* 0x000000e318e37221 */ /* 0x000fc60000000000 */
[----:B------:R-:W2:Y:S01]  /*4790*/  LDL.LU R15, [R1+0x84] ;  /* 0x00008400010f7983 */ /* 0x000ea20000300800 */
[----:B------:R-:W-:-:S03]  /*47a0*/  FADD R226, R25, R226 ;  /* 0x000000e219e27221 */ /* 0x000fc60000000000 */
[----:B------:R-:W3:Y:S01]  /*47b0*/  LDL.LU R20, [R1+0x80] ;  /* 0x0000800001147983 */ /* 0x000ee20000300800 */
[----:B------:R-:W-:-:S03]  /*47c0*/  FADD R225, R26, R225 ;  /* 0x000000e11ae17221 */ /* 0x000fc60000000000 */
[----:B------:R-:W4:Y:S01]  /*47d0*/  LDL.LU R0, [R1+0x30] ;  /* 0x0000300001007983 */ /* 0x000f220000300800 */
[----:B------:R-:W-:-:S03]  /*47e0*/  FADD R224, R27, R224 ;  /* 0x000000e01be07221 */ /* 0x000fc60000000000 */
[----:B------:R-:W2:Y:S01]  /*47f0*/  LDL.LU R21, [R1+0x34] ;  /* 0x0000340001157983 */ /* 0x000ea20000300800 */
[----:B------:R-:W-:-:S03]  /*4800*/  FADD R223, R28, R223 ;  /* 0x000000df1cdf7221 */ /* 0x000fc60000000000 */
[----:B------:R-:W3:Y:S01]  /*4810*/  LDL.LU R24, [R1+0x2c] ;  /* 0x00002c0001187983 */ /* 0x000ee20000300800 */
        /* <DEDUP_REMOVED lines=13> */
[----:B------:R-:W3:Y:S04]  /*48f0*/  LDL.LU R31, [R1+0x10] ;  /* 0x00001000011f7983 */ /* 0x000ee80000300800 */
[----:B------:R-:W3:Y:S04]  /*4900*/  LDL.LU R32, [R1+0xc] ;  /* 0x00000c0001207983 */ /* 0x000ee80000300800 */
[----:B------:R-:W3:Y:S04]  /*4910*/  LDL.LU R33, [R1+0x8] ;  /* 0x0000080001217983 */ /* 0x000ee80000300800 */
[----:B------:R-:W3:Y:S04]  /*4920*/  LDL.LU R34, [R1+0x4] ;  /* 0x0000040001227983 */ /* 0x000ee80000300800 */
[----:B------:R-:W3:Y:S01]  /*4930*/  LDL.LU R35, [R1] ;  /* 0x0000000001237983 */ /* 0x000ee20000300800 */
[----:B------:R-:W-:Y:S01]  /*4940*/  FADD R212, R39, R212 ;  /* 0x000000d427d47221 */ /* 0x000fe20000000000 */
        /* <DEDUP_REMOVED lines=70> */
[----:B----4-:R-:W-:Y:S01]  /*4db0*/  FADD R0, R119, R0 ;  /* 0x0000000077007221 */ /* 0x010fe20000000000 */
[----:B--2---:R-:W-:Y:S01]  /*4dc0*/  FADD R21, R120, R21 ;  /* 0x0000001578157221 */ /* 0x004fe20000000000 */
[----:B---3--:R-:W-:Y:S01]  /*4dd0*/  FADD R24, R118, R24 ;  /* 0x0000001876187221 */ /* 0x008fe20000000000 */
        /* <DEDUP_REMOVED lines=10> */
[----:B------:R-:W-:-:S05]  /*4e80*/  FADD R35, R107, R35 ;  /* 0x000000236b237221 */ /* 0x000fca0000000000 */
[----:B------:R1:W-:Y:S04]  /*4e90*/  STL [R1], R35 ;  /* 0x0000002301007387 */ /* 0x0003e80000100800 */
[----:B------:R2:W-:Y:S04]  /*4ea0*/  STL [R1+0x4], R34 ;  /* 0x0000042201007387 */ /* 0x0005e80000100800 */
        /* <DEDUP_REMOVED lines=12> */
[----:B------:R-:W4:Y:S04]  /*4f70*/  LDL.LU R39, [R1+0x38] ;  /* 0x0000380001277983 */ /* 0x000f280000300800 */
[----:B------:R-:W4:Y:S04]  /*4f80*/  LDL.LU R38, [R1+0x3c] ;  /* 0x00003c0001267983 */ /* 0x000f280000300800 */
[----:B------:R-:W4:Y:S04]  /*4f90*/  LDL.LU R37, [R1+0x40] ;  /* 0x0000400001257983 */ /* 0x000f280000300800 */
[----:B------:R-:W4:Y:S04]  /*4fa0*/  LDL.LU R36, [R1+0x44] ;  /* 0x0000440001247983 */ /* 0x000f280000300800 */
[----:B-1----:R-:W4:Y:S04]  /*4fb0*/  LDL.LU R35, [R1+0x48] ;  /* 0x0000480001237983 */ /* 0x002f280000300800 */
[----:B--2---:R-:W2:Y:S04]  /*4fc0*/  LDL.LU R34, [R1+0x4c] ;  /* 0x00004c0001227983 */ /* 0x004ea80000300800 */
[----:B---3--:R-:W3:Y:S04]  /*4fd0*/  LDL.LU R33, [R1+0x50] ;  /* 0x0000500001217983 */ /* 0x008ee80000300800 */
[----:B----4-:R-:W4:Y:S04]  /*4fe0*/  LDL.LU R32, [R1+0x54] ;  /* 0x0000540001207983 */ /* 0x010f280000300800 */
        /* <DEDUP_REMOVED lines=24> */
[----:B------:R-:W-:-:S04]  /*5170*/  FADD R38, R122, R38 ;  /* 0x000000267a267221 */ /* 0x000fc80000000000 */
[----:B------:R1:W-:Y:S01]  /*5180*/  STL [R1+0x38], R39 ;  /* 0x0000382701007387 */ /* 0x0003e20000100800 */
[----:B------:R-:W-:-:S03]  /*5190*/  FADD R37, R123, R37 ;  /* 0x000000257b257221 */ /* 0x000fc60000000000 */
[----:B------:R1:W-:Y:S01]  /*51a0*/  STL [R1+0x3c], R38 ;  /* 0x00003c2601007387 */ /* 0x0003e20000100800 */
[----:B------:R-:W-:-:S03]  /*51b0*/  FADD R36, R124, R36 ;  /* 0x000000247c247221 */ /* 0x000fc60000000000 */
[----:B------:R1:W-:Y:S01]  /*51c0*/  STL [R1+0x40], R37 ;  /* 0x0000402501007387 */ /* 0x0003e20000100800 */
[----:B------:R-:W-:-:S03]  /*51d0*/  FADD R35, R125, R35 ;  /* 0x000000237d237221 */ /* 0x000fc60000000000 */
[----:B------:R1:W-:Y:S01]  /*51e0*/  STL [R1+0x44], R36 ;  /* 0x0000442401007387 */ /* 0x0003e20000100800 */
[----:B--2---:R-:W-:-:S03]  /*51f0*/  FADD R34, R126, R34 ;  /* 0x000000227e227221 */ /* 0x004fc60000000000 */
[----:B------:R1:W-:Y:S01]  /*5200*/  STL [R1+0x48], R35 ;  /* 0x0000482301007387 */ /* 0x0003e20000100800 */
[----:B---3--:R-:W-:-:S03]  /*5210*/  FADD R33, R127, R33 ;  /* 0x000000217f217221 */ /* 0x008fc60000000000 */
[----:B------:R1:W-:Y:S01]  /*5220*/  STL [R1+0x4c], R34 ;  /* 0x00004c2201007387 */ /* 0x0003e20000100800 */
[----:B----4-:R-:W-:-:S03]  /*5230*/  FADD R32, R128, R32 ;  /* 0x0000002080207221 */ /* 0x010fc60000000000 */
        /* <DEDUP_REMOVED lines=34> */
[----:B------:R1:W-:Y:S02]  /*5460*/  STL [R1+0xac], R5 ;  /* 0x0000ac0501007387 */ /* 0x0003e40000100800 */
.L_x_32:
[----:B-1----:R-:W1:Y:S02]  /*5470*/  LDC R0, c[0x0][0x28c] ;  /* 0x0000a300ff007b82 */ /* 0x002e640000000800 */
[----:B-1----:R-:W-:-:S13]  /*5480*/  ISETP.GE.AND P0, PT, R0, 0x1, PT ;  /* 0x000000010000780c */ /* 0x002fda0003f06270 */
[----:B------:R-:W-:Y:S05]  /*5490*/  @!P0 BRA `(.L_x_33) ;  /* 0x0000000000408947 */ /* 0x000fea0003800000 */
[----:B------:R-:W-:-:S06]  /*54a0*/  UISETP.NE.AND UP0, UPT, UR57, 0x3, UPT ;  /* 0x000000033900788c */ /* 0x000fcc000bf05270 */
[----:B------:R-:W-:-:S13]  /*54b0*/  PLOP3.LUT P0, PT, PT, PT, UP0, 0x80, 0x0 ;  /* 0x000000000000781c */ /* 0x000fda0003f0f008 */
[----:B------:R-:W-:Y:S05]  /*54c0*/  @!P0 BRA `(.L_x_34) ;  /* 0x0000000000048947 */ /* 0x000fea0003800000 */
[----:B------:R-:W-:Y:S01]  /*54d0*/  BPT.TRAP 0x1 ;  /* 0x000000040000795c */ /* 0x000fe20000300000 */
.L_x_34:
[----:B------:R-:W-:-:S04]  /*54e0*/  UISETP.LT.AND UP0, UPT, UR58, 0x1, UPT ;  /* 0x000000013a00788c */ /* 0x000fc8000bf01270 */
[----:B------:R-:W-:Y:S02]  /*54f0*/  USEL UR4, UR58, 0x1, UP0 ;  /* 0x000000013a047887 */ /* 0x000fe40008000000 */
[----:B------:R-:W-:Y:S02]  /*5500*/  UISETP.GT.U32.AND UP0, UPT, UR45, 0x1, UPT ;  /* 0x000000012d00788c */ /* 0x000fe4000bf04070 */
[----:B------:R-:W-:-:S04]  /*5510*/  UIADD3 UR4, UR36, UR58, -UR4 ;  /* 0x0000003a24047290 */ /* 0x000fc8000fffe804 */
[----:B------:R-:W-:Y:S01]  /*5520*/  USHF.L.U32 UR4, UR4, 0x3, URZ ;  /* 0x0000000304047899 */ /* 0x000fe2000800063f */
[----:B------:R-:W-:-:S03]  /*5530*/  PLOP3.LUT P0, PT, PT, PT, UP0, 0x80, 0x0 ;  /* 0x000000000000781c */ /* 0x000fc60003f0f008 */
[----:B------:R-:W-:-:S04]  /*5540*/  ULOP3.LUT UR4, UR4, 0x38, URZ, 0xc0, !UPT ;  /* 0x0000003804047892 */ /* 0x000fc8000f8ec03f */
[----:B------:R-:W-:-:S04]  /*5550*/  UIADD3 UR4, UR44, 0x40, UR4 ;  /* 0x000000402c047890 */ /* 0x000fc8000fffe004 */
[----:B------:R-:W-:-:S09]  /*5560*/  UPRMT UR4, URZ, 0x654, UR4 ;  /* 0x000006543f047896 */ /* 0x000fd20008000004 */
[----:B------:R-:W-:Y:S01]  /*5570*/  SYNCS.ARRIVE.TRANS64.RED.A1T0 RZ, [UR4], RZ ;  /* 0x000000ffffff79a7 */ /* 0x000fe20008100404 */
[----:B------:R-:W-:Y:S05]  /*5580*/  @P0 BRA `(.L_x_33) ;  /* 0x0000000000040947 */ /* 0x000fea0003800000 */
[----:B------:R-:W-:Y:S01]  /*5590*/  BPT.TRAP 0x1 ;  /* 0x000000040000795c */ /* 0x000fe20000300000 */
.L_x_33:
[----:B------:R-:W-:Y:S01]  /*55a0*/  UIADD3 UR4, UR44, 0x100, URZ ;  /* 0x000001002c047890 */ /* 0x000fe2000fffe03f */
[----:B------:R-:W-:Y:S01]  /*55b0*/  R2UR UR42, R4 ;  /* 0x00000000042a72ca */ /* 0x000fe200000e0000 */
[----:B------:R-:W-:Y:S02]  /*55c0*/  USHF.L.U32 UR41, UR41, 0x8, URZ ;  /* 0x0000000829297899 */ /* 0x000fe4000800063f */
[----:B------:R-:W-:-:S06]  /*55d0*/  ULOP3.LUT UP0, URZ, UR4, 0x9f, URZ, 0xc0, !UPT ;  /* 0x0000009f043f7892 */ /* 0x000fcc000f80c03f */
[----:B------:R-:W-:-:S04]  /*55e0*/  PLOP3.LUT P0, PT, PT, PT, UP0, 0x80, 0x0 ;  /* 0x000000000000781c */ /* 0x000fc80003f0f008 */
[----:B------:R-:W-:-:S09]  /*55f0*/  USHF.L.U32 UR42, UR42, 0x7, URZ ;  /* 0x000000072a2a7899 */ /* 0x000fd2000800063f */
[----:B------:R-:W-:Y:S05]  /*5600*/  @!P0 BRA `(.L_x_35) ;  /* 0x0000000000408947 */ /* 0x000fea0003800000 */
[----:B------:R-:W-:Y:S01]  /*5610*/  MOV R14, 0x0 ;  /* 0x00000000000e7802 */ /* 0x000fe20000000f00 */
[----:B------:R-:W-:Y:S01]  /*5620*/  ULDC.64 UR4, c[0x4][0x70] ;  /* 0x01001c0000047ab9 */ /* 0x000fe20000000a00 */
[----:B------:R-:W-:Y:S01]  /*5630*/  ULDC.64 UR6, c[0x4][0x8] ;  /* 0x0100020000067ab9 */ /* 0x000fe20000000a00 */
[----:B------:R-:W-:Y:S01]  /*5640*/  MOV R4, UR4 ;  /* 0x0000000400047c02 */ /* 0x000fe20008000f00 */
[----:B---3--:R-:W-:Y:S01]  /*5650*/  IMAD.U32 R5, RZ, RZ, UR5 ;  /* 0x00000005ff057e24 */ /* 0x008fe2000f8e00ff */
[----:B------:R-:W-:Y:S01]  /*5660*/  ULDC.64 UR4, c[0x4][0x78] ;  /* 0x01001e0000047ab9 */ /* 0x000fe20000000a00 */
[----:B------:R-:W1:Y:S01]  /*5670*/  LDC.64 R14, c[0x4][R14] ;  /* 0x010000000e0e7b82 */ /* 0x000e620000000a00 */
[----:B------:R-:W-:Y:S01]  /*5680*/  MOV R6, UR4 ;  /* 0x0000000400067c02 */ /* 0x000fe20008000f00 */
[----:B------:R-:W-:Y:S01]  /*5690*/  IMAD.U32 R10, RZ, RZ, UR6 ;  /* 0x00000006ff0a7e24 */ /* 0x000fe2000f8e00ff */
[----:B------:R-:W-:Y:S01]  /*56a0*/  MOV R7, UR5 ;  /* 0x0000000500077c02 */ /* 0x000fe20008000f00 */
[----:B------:R-:W-:Y:S01]  /*56b0*/  IMAD.MOV.U32 R12, RZ, RZ, 0x1 ;  /* 0x00000001ff0c7424 */ /* 0x000fe200078e00ff */
[----:B------:R-:W-:-:S02]  /*56c0*/  MOV R11, UR7 ;  /* 0x00000007000b7c02 */ /* 0x000fc40008000f00 */
[----:B------:R-:W-:Y:S02]  /*56d0*/  MOV R8, 0x70 ;  /* 0x0000007000087802 */ /* 0x000fe40000000f00 */
[----:B------:R-:W-:-:S07]  /*56e0*/  MOV R13, RZ ;  /* 0x000000ff000d7202 */ /* 0x000fce0000000f00 */
[----:B------:R-:W-:-:S07]  /*56f0*/  LEPC R20, `(.L_x_35) ;  /* 0x000000001014794e */ /* 0x000fce0000000000 */
[----:B-12--5:R-:W-:Y:S05]  /*5700*/  CALL.ABS.NOINC R14 ;  /* 0x000000000e007343 */ /* 0x026fea0003c00000 */
.L_x_35:
[----:B------:R-:W-:-:S04]  /*5710*/  UIADD3 UR4, UR44, 0x4100, URZ ;  /* 0x000041002c047890 */ /* 0x000fc8000fffe03f */
[----:B------:R-:W-:-:S06]  /*5720*/  ULOP3.LUT UP0, URZ, UR4, 0x9f, URZ, 0xc0, !UPT ;  /* 0x0000009f043f7892 */ /* 0x000fcc000f80c03f */
[----:B------:R-:W-:-:S13]  /*5730*/  PLOP3.LUT P0, PT, PT, PT, UP0, 0x80, 0x0 ;  /* 0x000000000000781c */ /* 0x000fda0003f0f008 */
        /* <DEDUP_REMOVED lines=17> */
.L_x_36:
[----:B---3--:R-:W1:Y:S02]  /*5850*/  LDC.64 R4, c[0x0][0x590] ;  /* 0x00016400ff047b82 */ /* 0x008e640000000a00 */
[----:B-1----:R-:W-:-:S04]  /*5860*/  ISETP.NE.U32.AND P1, PT, R4, RZ, PT ;  /* 0x000000ff0400720c */ /* 0x002fc80003f25070 */
[----:B------:R-:W-:-:S13]  /*5870*/  ISETP.NE.AND.EX P1, PT, R5, RZ, PT, P1 ;  /* 0x000000ff0500720c */ /* 0x000fda0003f25310 */
[----:B------:R-:W-:Y:S05]  /*5880*/  @!P1 BRA `(.L_x_37) ;  /* 0x00000000003c9947 */ /* 0x000fea0003800000 */
[----:B------:R-:W-:Y:S02]  /*5890*/  ULDC.64 UR4, c[0x0][0x588] ;  /* 0x0001620000047ab9 */ /* 0x000fe40000000a00 */
[----:B------:R-:W-:-:S04]  /*58a0*/  ISETP.NE.U32.AND P0, PT, RZ, UR4, PT ;  /* 0x00000004ff007c0c */ /* 0x000fc8000bf05070 */
[----:B------:R-:W-:-:S13]  /*58b0*/  ISETP.NE.AND.EX P0, PT, RZ, UR5, PT, P0 ;  /* 0x00000005ff007c0c */ /* 0x000fda000bf05300 */
[----:B------:R-:W-:Y:S05]  /*58c0*/  @!P0 BRA `(.L_x_38) ;  /* 0x00000000001c8947 */ /* 0x000fea0003800000 */
[----:B------:R-:W1:Y:S01]  /*58d0*/  LDC.64 R6, c[0x0][0x588] ;  /* 0x00016200ff067b82 */ /* 0x000e620000000a00 */
[----:B------:R-:W-:-:S04]  /*58e0*/  IMAD R3, R4, UR43, RZ ;  /* 0x0000002b04037c24 */ /* 0x000fc8000f8e02ff */
[----:B-1----:R-:W-:-:S05]  /*58f0*/  IMAD.WIDE R6, R3, 0x4, R6 ;  /* 0x0000000403067825 */ /* 0x002fca00078e0206 */
[----:B-----5:R1:W5:Y:S01]  /*5900*/  LDG.E R16, desc[UR54][R6.64] ;  /* 0x0000003606107981 */ /* 0x020362000c1e1900 */
[----:B------:R-:W-:-:S05]  /*5910*/  MOV R0, 0x1 ;  /* 0x0000000100007802 */ /* 0x000fca0000000f00 */
[----:B------:R1:W-:Y:S01]  /*5920*/  STL.S16 [R1+0xc4], R0 ;  /* 0x0000c40001007387 */ /* 0x0003e20000100600 */
[----:B------:R-:W-:Y:S05]  /*5930*/  BRA `(.L_x_37) ;  /* 0x0000000000107947 */ /* 0x000fea0003800000 */
.L_x_38:
[----:B------:R-:W-:Y:S01]  /*5940*/  IMAD.MOV.U32 R0, RZ, RZ, 0x1 ;  /* 0x00000001ff007424 */ /* 0x000fe200078e00ff */
[----:B------:R-:W-:Y:S02]  /*5950*/  ULDC UR4, c[0x0][0x580] ;  /* 0x0001600000047ab9 */ /* 0x000fe40000000800 */
[----:B-----5:R-:W-:Y:S02]  /*5960*/  MOV R16, UR4 ;  /* 0x0000000400107c02 */ /* 0x020fe40008000f00 */
[----:B------:R3:W-:Y:S05]  /*5970*/  STL.S16 [R1+0xc4], R0 ;  /* 0x0000c40001007387 */ /* 0x0007ea0000100600 */
.L_x_37:
[----:B-1----:R-:W1:Y:S02]  /*5980*/  LDC.64 R6, c[0x0][0x5b0] ;  /* 0x00016c00ff067b82 */ /* 0x002e640000000a00 */
[----:B-1----:R-:W-:-:S04]  /*5990*/  ISETP.NE.U32.AND P0, PT, R6, RZ, PT ;  /* 0x000000ff0600720c */ /* 0x002fc80003f05070 */
[----:B------:R-:W-:-:S13]  /*59a0*/  ISETP.NE.AND.EX P0, PT, R7, RZ, PT, P0 ;  /* 0x000000ff0700720c */ /* 0x000fda0003f05300 */
[----:B------:R-:W-:Y:S05]  /*59b0*/  @!P0 BRA `(.L_x_39) ;  /* 0x00000000002c8947 */ /* 0x000fea0003800000 */
[----:B------:R-:W-:Y:S02]  /*59c0*/  ULDC.64 UR4, c[0x0][0x5a8] ;  /* 0x00016a0000047ab9 */ /* 0x000fe40000000a00 */
[----:B------:R-:W-:-:S04]  /*59d0*/  ISETP.NE.U32.AND P0, PT, RZ, UR4, PT ;  /* 0x00000004ff007c0c */ /* 0x000fc8000bf05070 */
[----:B------:R-:W-:-:S13]  /*59e0*/  ISETP.NE.AND.EX P0, PT, RZ, UR5, PT, P0 ;  /* 0x00000005ff007c0c */ /* 0x000fda000bf05300 */
[----:B------:R-:W-:Y:S05]  /*59f0*/  @!P0 BRA `(.L_x_40) ;  /* 0x0000000000148947 */ /* 0x000fea0003800000 */
[----:B-----5:R-:W1:Y:S01]  /*5a00*/  LDC.64 R2, c[0x0][0x5a8] ;  /* 0x00016a00ff027b82 */ /* 0x020e620000000a00 */
[----:B------:R-:W-:-:S04]  /*5a10*/  IMAD R7, R6, UR43, RZ ;  /* 0x0000002b06077c24 */ /* 0x000fc8000f8e02ff */
[----:B-1----:R-:W-:-:S06]  /*5a20*/  IMAD.WIDE R2, R7, 0x4, R2 ;  /* 0x0000000407027825 */ /* 0x002fcc00078e0202 */
[----:B------:R1:W5:Y:S01]  /*5a30*/  LDG.E R2, desc[UR54][R2.64] ;  /* 0x0000003602027981 */ /* 0x000362000c1e1900 */
[----:B------:R-:W-:Y:S05]  /*5a40*/  BRA `(.L_x_39) ;  /* 0x0000000000087947 */ /* 0x000fea0003800000 */
.L_x_40:
[----:B------:R-:W-:Y:S02]  /*5a50*/  ULDC UR4, c[0x0][0x5a0] ;  /* 0x0001680000047ab9 */ /* 0x000fe40000000800 */
[----:B-----5:R-:W-:-:S07]  /*5a60*/  MOV R2, UR4 ;  /* 0x0000000400027c02 */ /* 0x020fce0008000f00 */
.L_x_39:
[----:B------:R-:W-:Y:S01]  /*5a70*/  ULDC.64 UR4, c[0x0][0x588] ;  /* 0x0001620000047ab9 */ /* 0x000fe20000000a00 */
[----:B------:R-:W-:Y:S01]  /*5a80*/  ISETP.NE.U32.AND P2, PT, R4, RZ, PT ;  /* 0x000000ff0400720c */ /* 0x000fe20003f45070 */
[----:B------:R-:W-:Y:S02]  /*5a90*/  UISETP.NE.U32.AND UP0, UPT, UR4, URZ, UPT ;  /* 0x0000003f0400728c */ /* 0x000fe4000bf05070 */
[----:B------:R-:W-:Y:S02]  /*5aa0*/  ISETP.NE.U32.AND P3, PT, RZ, UR4, PT ;  /* 0x00000004ff007c0c */ /* 0x000fe4000bf65070 */
[----:B------:R-:W-:Y:S01]  /*5ab0*/  ISETP.NE.AND.EX P2, PT, R5, RZ, PT, P2 ;  /* 0x000000ff0500720c */ /* 0x000fe20003f45320 */
[----:B------:R-:W-:Y:S02]  /*5ac0*/  UISETP.NE.AND.EX UP0, UPT, UR5, URZ, UPT, UP0 ;  /* 0x0000003f0500728c */ /* 0x000fe4000bf05300 */
[----:B------:R-:W-:Y:S02]  /*5ad0*/  ISETP.NE.AND.EX P3, PT, RZ, UR5, PT, P3 ;  /* 0x00000005ff007c0c */ /* 0x000fe4000bf65330 */
[----:B------:R-:W-:-:S02]  /*5ae0*/  PLOP3.LUT P0, PT, PT, PT, PT, 0x8, 0x0 ;  /* 0x000000000000781c */ /* 0x000fc40003f0e170 */
[----:B------:R-:W-:-:S04]  /*5af0*/  PLOP3.LUT P4, PT, PT, PT, UP0, 0x80, 0x0 ;  /* 0x000000000000781c */ /* 0x000fc80003f8f008 */
[----:B------:R-:W-:-:S05]  /*5b00*/  PLOP3.LUT P4, PT, P4, PT, PT, 0x8, 0x0 ;  /* 0x000000000000781c */ /* 0x000fca000278e170 */
[----:B------:R-:W-:Y:S08]  /*5b10*/  @P3 BRA P2, `(.L_x_41) ;  /* 0x0000000000283947 */ /* 0x000ff00001000000 */
[----:B------:R-:W-:Y:S04]  /*5b20*/  BSSY B0, `(.L_x_41) ;  /* 0x0000009000007945 */ /* 0x000fe80003800000 */
[----:B------:R-:W-:Y:S05]  /*5b30*/  @!P1 BRA `(.L_x_42) ;  /* 0x0000000000189947 */ /* 0x000fea0003800000 */
[----:B---3--:R-:W3:Y:S01]  /*5b40*/  LDL R0, [R1+0xc4] ;  /* 0x0000c40001007983 */ /* 0x008ee20000100800 */
[----:B------:R-:W-:Y:S02]  /*5b50*/  PLOP3.LUT P0, PT, P4, PT, PT, 0x80, 0x0 ;  /* 0x000000000000781c */ /* 0x000fe4000270f070 */
[----:B---3--:R-:W-:-:S13]  /*5b60*/  LOP3.LUT P2, RZ, R0, 0xff, RZ, 0xc0, !PT ;  /* 0x000000ff00ff7812 */ /* 0x008fda000784c0ff */
[----:B------:R-:W-:Y:S05]  /*5b70*/  @!P2 BRA `(.L_x_43) ;  /* 0x00000000000ca947 */ /* 0x000fea0003800000 */
[----:B-----5:R-:W-:Y:S01]  /*5b80*/  FSETP.EQ.AND P0, PT, R16, RZ, PT ;  /* 0x000000ff1000720b */ /* 0x020fe20003f02000 */
[----:B------:R-:W-:-:S12]  /*5b90*/  BRA `(.L_x_43) ;  /* 0x0000000000047947 */ /* 0x000fd80003800000 */
.L_x_42:
[----:B-----5:R-:W-:-:S13]  /*5ba0*/  FSETP.EQ.AND P0, PT, R16, RZ, PT ;  /* 0x000000ff1000720b */ /* 0x020fda0003f02000 */
.L_x_43:
[----:B------:R-:W-:Y:S05]  /*5bb0*/  BSYNC B0 ;  /* 0x0000000000007941 */ /* 0x000fea0003800000 */
.L_x_41:
[----:B------:R-:W-:Y:S04]  /*5bc0*/  BSSY B0, `(.L_x_44) ;  /* 0x0000008000007945 */ /* 0x000fe80003800000 */
[----:B------:R-:W-:Y:S05]  /*5bd0*/  @!P1 BRA `(.L_x_45) ;  /* 0x0000000000149947 */ /* 0x000fea0003800000 */
[----:B---3--:R-:W3:Y:S02]  /*5be0*/  LDL R0, [R1+0xc4] ;  /* 0x0000c40001007983 */ /* 0x008ee40000100800 */
[----:B---3--:R-:W-:-:S13]  /*5bf0*/  LOP3.LUT P1, RZ, R0, 0xff, RZ, 0xc0, !PT ;  /* 0x000000ff00ff7812 */ /* 0x008fda000782c0ff */
[----:B------:R-:W-:Y:S05]  /*5c00*/  @!P1 BRA `(.L_x_46) ;  /* 0x00000000000c9947 */ /* 0x000fea0003800000 */
[----:B-----5:R-:W-:Y:S01]  /*5c10*/  FSETP.EQ.AND P4, PT, R16, RZ, PT ;  /* 0x000000ff1000720b */ /* 0x020fe20003f82000 */
[----:B------:R-:W-:-:S12]  /*5c20*/  BRA `(.L_x_46) ;  /* 0x0000000000047947 */ /* 0x000fd80003800000 */
.L_x_45:
[----:B-----5:R-:W-:-:S13]  /*5c30*/  FSETP.EQ.AND P4, PT, R16, RZ, PT ;  /* 0x000000ff1000720b */ /* 0x020fda0003f82000 */
.L_x_46:
[----:B------:R-:W-:Y:S05]  /*5c40*/  BSYNC B0 ;  /* 0x0000000000007941 */ /* 0x000fea0003800000 */
.L_x_44:
[----:B------:R-:W-:Y:S01]  /*5c50*/  BSSY B0, `(.L_x_47) ;  /* 0x0000049000007945 */ /* 0x000fe20003800000 */
[----:B------:R-:W-:Y:S01]  /*5c60*/  CS2R R4, SRZ ;  /* 0x0000000000047805 */ /* 0x000fe2000001ff00 */
[----:B-1----:R-:W-:Y:S01]  /*5c70*/  IMAD.MOV.U32 R3, RZ, RZ, RZ ;  /* 0x000000ffff037224 */ /* 0x002fe200078e00ff */
[----:B---3--:R-:W-:Y:S01]  /*5c80*/  MOV R0, RZ ;  /* 0x000000ff00007202 */ /* 0x008fe20000000f00 */
[----:B------:R-:W-:Y:S06]  /*5c90*/  @P0 BRA `(.L_x_48) ;  /* 0x0000000400100947 */ /* 0x000fec0003800000 */
[----:B------:R-:W-:-:S04]  /*5ca0*/  MOV R0, UR56 ;  /* 0x0000003800007c02 */ /* 0x000fc80008000f00 */
[----:B------:R-:W-:-:S13]  /*5cb0*/  ISETP.NE.AND P1, PT, R0, 0x3, PT ;  /* 0x000000030000780c */ /* 0x000fda0003f25270 */
[----:B------:R-:W-:Y:S05]  /*5cc0*/  @!P1 BRA `(.L_x_49) ;  /* 0x0000000000049947 */ /* 0x000fea0003800000 */
[----:B------:R-:W-:Y:S01]  /*5cd0*/  BPT.TRAP 0x1 ;  /* 0x000000040000795c */ /* 0x000fe20000300000 */
.L_x_49:
[----:B------:R-:W3:Y:S04]  /*5ce0*/  LDL R3, [R1+0xb4] ;  /* 0x0000b40001037983 */ /* 0x000ee80000100800 */
[----:B------:R-:W4:Y:S01]  /*5cf0*/  LDL R0, [R1+0xb8] ;  /* 0x0000b80001007983 */ /* 0x000f220000100800 */
[----:B------:R-:W-:Y:S01]  /*5d00*/  BSSY B1, `(.L_x_50) ;  /* 0x0000006000017945 */ /* 0x000fe20003800000 */
[----:B------:R-:W-:Y:S02]  /*5d10*/  CS2R R4, SRZ ;  /* 0x0000000000047805 */ /* 0x000fe4000001ff00 */
[----:B---3--:R-:W-:Y:S02]  /*5d20*/  LEA R13, R3, UR44, 0x3 ;  /* 0x0000002c030d7c11 */ /* 0x008fe4000f8e18ff */
[----:B----4-:R-:W-:-:S04]  /*5d30*/  SHF.L.U32 R0, R0, 0x1f, RZ ;  /* 0x0000001f00007819 */ /* 0x010fc800000006ff */
[----:B------:R-:W1:Y:S02]  /*5d40*/  SYNCS.PHASECHK.TRANS64.TRYWAIT P2, [R13+URZ+0x80], R0 ;  /* 0x000080000d0075a7 */ /* 0x000e64000804017f */
[----:B-1----:R-:W-:Y:S05]  /*5d50*/  @!P2 BRA `(.L_x_51) ;  /* 0x0000008800c4a947 */ /* 0x002fea0003800000 */
.L_x_239:
[----:B------:R-:W-:Y:S05]  /*5d60*/  BSYNC B1 ;  /* 0x0000000000017941 */ /* 0x000fea0003800000 */
.L_x_50:
[----:B------:R3:W5:Y:S01]  /*5d70*/  LDL R12, [R1+0xb4] ;  /* 0x0000b400010c7983 */ /* 0x0007620000100800 */
[----:B------:R-:W-:Y:S01]  /*5d80*/  BSSY B1, `(.L_x_52) ;  /* 0x0000021000017945 */ /* 0x000fe20003800000 */
[----:B------:R-:W-:Y:S01]  /*5d90*/  IMAD.MOV.U32 R3, RZ, RZ, RZ ;  /* 0x000000ffff037224 */ /* 0x000fe200078e00ff */
[----:B-1----:R-:W-:Y:S02]  /*5da0*/  MOV R0, RZ ;  /* 0x000000ff00007202 */ /* 0x002fe40000000f00 */
[----:B------:R-:W-:Y:S05]  /*5db0*/  @P4 BRA `(.L_x_53) ;  /* 0x0000000000744947 */ /* 0x000fea0003800000 */
[----:B------:R-:W1:Y:S02]  /*5dc0*/  S2R R6, SR_TID.X ;  /* 0x0000000000067919 */ /* 0x000e640000002100 */
[C---:B-1----:R-:W-:Y:S01]  /*5dd0*/  SHF.L.U32 R0, R6.reuse, 0x4, RZ ;  /* 0x0000000406007819 */ /* 0x042fe200000006ff */
[C---:B------:R-:W-:Y:S01]  /*5de0*/  IMAD.SHL.U32 R3, R6.reuse, 0x2, RZ ;  /* 0x0000000206037824 */ /* 0x040fe200078e00ff */
[----:B------:R-:W-:Y:S02]  /*5df0*/  SHF.L.U32 R5, R6, 0x3, RZ ;  /* 0x0000000306057819 */ /* 0x000fe400000006ff */
[----:B------:R-:W-:Y:S02]  /*5e00*/  LOP3.LUT R0, R0, 0xe00, RZ, 0xc0, !PT ;  /* 0x00000e0000007812 */ /* 0x000fe400078ec0ff */
[----:B------:R-:W-:Y:S02]  /*5e10*/  LOP3.LUT R4, R5, 0x80, RZ, 0xc0, !PT ;  /* 0x0000008005047812 */ /* 0x000fe400078ec0ff */
[----:B------:R-:W-:-:S02]  /*5e20*/  LOP3.LUT R0, R0, 0x6, R3, 0xf8, !PT ;  /* 0x0000000600007812 */ /* 0x000fc400078ef803 */
[--C-:B------:R-:W-:Y:S02]  /*5e30*/  LOP3.LUT R3, R4, 0x10, R6.reuse, 0xf8, !PT ;  /* 0x0000001004037812 */ /* 0x100fe400078ef806 */
[----:B------:R-:W-:Y:S02]  /*5e40*/  LOP3.LUT R0, R0, 0x60, R5, 0xf8, !PT ;  /* 0x0000006000007812 */ /* 0x000fe400078ef805 */
[----:B------:R-:W-:Y:S02]  /*5e50*/  SHF.R.U32.HI R4, RZ, 0x4, R6 ;  /* 0x00000004ff047819 */ /* 0x000fe40000011606 */
[----:B------:R-:W-:Y:S02]  /*5e60*/  LOP3.LUT R0, R0, R3, RZ, 0xfc, !PT ;  /* 0x0000000300007212 */ /* 0x000fe400078efcff */
[----:B------:R-:W-:Y:S02]  /*5e70*/  LOP3.LUT P2, RZ, R4, 0x1, RZ, 0xc0, !PT ;  /* 0x0000000104ff7812 */ /* 0x000fe4000784c0ff */
[----:B-----5:R-:W-:-:S05]  /*5e80*/  LEA R0, R12, R0, 0xc ;  /* 0x000000000c007211 */ /* 0x020fca00078e60ff */
[----:B------:R-:W-:Y:S01]  /*5e90*/  VIADD R3, R0, UR44 ;  /* 0x0000002c00037c36 */ /* 0x000fe20008000000 */
[----:B------:R-:W-:Y:S04]  /*5ea0*/  LDS.U16 R5, [R0+UR44+0x208] ;  /* 0x0002082c00057984 */ /* 0x000fe80008000400 */
[C---:B------:R-:W-:Y:S01]  /*5eb0*/  IADD3 R4, R3.reuse, 0x100, RZ ;  /* 0x0000010003047810 */ /* 0x040fe20007ffe0ff */
[----:B------:R-:W-:Y:S01]  /*5ec0*/  LDS.U16 R6, [R0+UR44+0x108] ;  /* 0x0001082c00067984 */ /* 0x000fe20008000400 */
[----:B------:R-:W-:-:S03]  /*5ed0*/  IADD3 R7, R3, 0x110, RZ ;  /* 0x0000011003077810 */ /* 0x000fc60007ffe0ff */
[----:B------:R-:W-:Y:S01]  /*5ee0*/  @P2 VIADD R7, R4, 0xfffffff0 ;  /* 0xfffffff004072836 */ /* 0x000fe20000000000 */
[----:B------:R-:W-:Y:S04]  /*5ef0*/  LDS.U16 R3, [R0+UR44+0x200] ;  /* 0x0002002c00037984 */ /* 0x000fe80008000400 */
[----:B------:R-:W1:Y:S04]  /*5f00*/  LDS.U16 R4, [R0+UR44+0x100] ;  /* 0x0001002c00047984 */ /* 0x000e680008000400 */
[----:B------:R-:W-:Y:S04]  /*5f10*/  LDS.U16 R8, [R7+0x100] ;  /* 0x0001000007087984 */ /* 0x000fe80000000400 */
[----:B------:R-:W4:Y:S04]  /*5f20*/  LDS.U16 R9, [R7] ;  /* 0x0000000007097984 */ /* 0x000f280000000400 */
[----:B------:R-:W-:Y:S04]  /*5f30*/  LDS.U16 R10, [R7+0x108] ;  /* 0x00010800070a7984 */ /* 0x000fe80000000400 */
[----:B------:R-:W2:Y:S01]  /*5f40*/  LDS.U16 R11, [R7+0x8] ;  /* 0x00000800070b7984 */ /* 0x000ea20000000400 */
[----:B-1----:R-:W-:-:S02]  /*5f50*/  PRMT R0, R4, 0x5410, R3 ;  /* 0x0000541004007816 */ /* 0x002fc40000000003 */
[----:B------:R-:W-:Y:S02]  /*5f60*/  PRMT R3, R6, 0x5410, R5 ;  /* 0x0000541006037816 */ /* 0x000fe40000000005 */
[----:B----4-:R-:W-:Y:S02]  /*5f70*/  PRMT R4, R9, 0x5410, R8 ;  /* 0x0000541009047816 */ /* 0x010fe40000000008 */
[----:B--2---:R-:W-:-:S07]  /*5f80*/  PRMT R5, R11, 0x5410, R10 ;  /* 0x000054100b057816 */ /* 0x004fce000000000a */
.L_x_53:
[----:B------:R-:W-:Y:S05]  /*5f90*/  BSYNC B1 ;  /* 0x0000000000017941 */ /* 0x000fea0003800000 */
.L_x_52:
[----:B------:R-:W-:Y:S01]  /*5fa0*/  @!PT LDS RZ, [RZ] ;  /* 0x00000000fffff984 */ /* 0x000fe20000000800 */
[----:B------:R-:W-:Y:S01]  /*5fb0*/  @!PT LDS RZ, [RZ] ;  /* 0x00000000fffff984 */ /* 0x000fe20000000800 */
[----:B------:R-:W-:Y:S01]  /*5fc0*/  @!PT LDS RZ, [RZ] ;  /* 0x00000000fffff984 */ /* 0x000fe20000000800 */
[----:B------:R-:W-:Y:S01]  /*5fd0*/  @!PT LDS RZ, [RZ] ;  /* 0x00000000fffff984 */ /* 0x000fe20000000800 */
[----:B------:R1:W-:Y:S06]  /*5fe0*/  MEMBAR.ALL.CTA ;  /* 0x0000000000007992 */ /* 0x0003ec0000008000 */
[----:B-1----:R-:W1:Y:S01]  /*5ff0*/  FENCE.VIEW.ASYNC.S ;  /* 0x00000000000073c6 */ /* 0x002e620000000000 */
[----:B------:R-:W-:Y:S05]  /*6000*/  @!P1 BRA `(.L_x_54) ;  /* 0x0000000000049947 */ /* 0x000fea0003800000 */
[----:B------:R-:W-:Y:S01]  /*6010*/  BPT.TRAP 0x1 ;  /* 0x000000040000795c */ /* 0x000fe20000300000 */
.L_x_54:
[----:B------:R-:W4:Y:S01]  /*6020*/  LDL.LU R8, [R1+0xb8] ;  /* 0x0000b80001087983 */ /* 0x000f220000300800 */
[----:B------:R-:W-:Y:S01]  /*6030*/  IADD3 R6, R13, 0xa0, RZ ;  /* 0x000000a00d067810 */ /* 0x000fe20007ffe0ff */
[----:B------:R-:W2:Y:S03]  /*6040*/  S2R R7, SR_CgaCtaId ;  /* 0x0000000000077919 */ /* 0x000ea60000008800 */
[----:B--2---:R-:W-:-:S04]  /*6050*/  PRMT R6, R7, 0x654, R6 ;  /* 0x0000065407067816 */ /* 0x004fc80000000006 */
[----:B-1----:R1:W-:Y:S02]  /*6060*/  SYNCS.ARRIVE.TRANS64.RED.A1T0 RZ, [R6+URZ], RZ ;  /* 0x000000ff06ff79a7 */ /* 0x0023e4000810043f */
[----:B-1---5:R-:W-:-:S04]  /*6070*/  IADD3 R6, R12, 0x1, RZ ;  /* 0x000000010c067810 */ /* 0x022fc80007ffe0ff */
[----:B------:R-:W-:-:S04]  /*6080*/  ISETP.NE.AND P1, PT, R6, 0x4, PT ;  /* 0x000000040600780c */ /* 0x000fc80003f25270 */
[----:B------:R-:W-:Y:S02]  /*6090*/  SEL R7, RZ, 0x1, P1 ;  /* 0x00000001ff077807 */ /* 0x000fe40000800000 */
[----:B------:R-:W-:Y:S02]  /*60a0*/  SEL R6, R6, RZ, P1 ;  /* 0x000000ff06067207 */ /* 0x000fe40000800000 */
[----:B----4-:R-:W-:-:S05]  /*60b0*/  LOP3.LUT R8, R8, R7, RZ, 0x3c, !PT ;  /* 0x0000000708087212 */ /* 0x010fca00078e3cff */
[----:B------:R1:W-:Y:S04]  /*60c0*/  STL [R1+0xb8], R8 ;  /* 0x0000b80801007387 */ /* 0x0003e80000100800 */
[----:B------:R1:W-:Y:S02]  /*60d0*/  STL [R1+0xb4], R6 ;  /* 0x0000b40601007387 */ /* 0x0003e40000100800 */
.L_x_48:
[----:B------:R-:W-:Y:S05]  /*60e0*/  BSYNC B0 ;  /* 0x0000000000007941 */ /* 0x000fea0003800000 */
.L_x_47:
[----:B------:R-:W4:Y:S01]  /*60f0*/  S2R R26, SR_TID.X ;  /* 0x00000000001a7919 */ /* 0x000f220000002100 */
[-C--:B-1----:R-:W-:Y:S01]  /*6100*/  F2FP.F16.E4M3.UNPACK_B R6, R0.reuse ;  /* 0x00000000ff06723e */ /* 0x082fe200020006ff */
[C---:B-----5:R-:W-:Y:S01]  /*6110*/  FMUL R227, R2.reuse, R227 ;  /* 0x000000e302e37220 */ /* 0x060fe20000400000 */
[----:B------:R-:W-:Y:S01]  /*6120*/  F2FP.F16.E4M3.UNPACK_B R7, R0.H1 ;  /* 0x00000000ff07723e */ /* 0x000fe200030006ff */
[C---:B------:R-:W-:Y:S01]  /*6130*/  FMUL R224, R2.reuse, R224 ;  /* 0x000000e002e07220 */ /* 0x040fe20000400000 */
[C---:B------:R-:W-:Y:S01]  /*6140*/  FMUL R13, R2.reuse, R226 ;  /* 0x000000e2020d7220 */ /* 0x040fe20000400000 */
[----:B------:R-:W-:Y:S02]  /*6150*/  HADD2.F32 R9, -RZ, R6.H0_H0 ;  /* 0x20000006ff097230 */ /* 0x000fe40000004100 */
[C---:B------:R-:W-:Y:S01]  /*6160*/  FMUL R223, R2.reuse, R223 ;  /* 0x000000df02df7220 */ /* 0x040fe20000400000 */
[--C-:B------:R-:W-:Y:S02]  /*6170*/  HADD2.F32 R11, -RZ, R7.reuse.H0_H0 ;  /* 0x20000007ff0b7230 */ /* 0x100fe40000004100 */
[----:B------:R-:W-:Y:S01]  /*6180*/  FMUL R222, R2, R222 ;  /* 0x000000de02de7220 */ /* 0x000fe20000400000 */
[----:B------:R-:W-:-:S02]  /*6190*/  HADD2.F32 R7, -RZ, R7.H1_H1 ;  /* 0x30000007ff077230 */ /* 0x000fc40000004100 */
[----:B------:R-:W-:Y:S01]  /*61a0*/  FFMA R227, R16, R9, R227 ;  /* 0x0000000910e37223 */ /* 0x000fe200000000e3 */
[----:B------:R-:W-:Y:S01]  /*61b0*/  HADD2.F32 R9, -RZ, R6.H1_H1 ;  /* 0x30000006ff097230 */ /* 0x000fe20000004100 */
[----:B------:R-:W-:Y:S01]  /*61c0*/  F2FP.F16.E4M3.UNPACK_B R6, R3 ;  /* 0x00000003ff06723e */ /* 0x000fe200020006ff */
[----:B------:R-:W-:Y:S01]  /*61d0*/  FMUL R20, R2, R219 ;  /* 0x000000db02147220 */ /* 0x000fe20000400000 */
[C---:B------:R-:W-:Y:S01]  /*61e0*/  FFMA R15, R16.reuse, R7, R224 ;  /* 0x00000007100f7223 */ /* 0x040fe200000000e0 */
[----:B------:R-:W-:Y:S01]  /*61f0*/  F2FP.F16.E4M3.UNPACK_B R7, R3.H1 ;  /* 0x00000003ff07723e */ /* 0x000fe200030006ff */
[----:B------:R-:W-:Y:S01]  /*6200*/  FFMA R10, R16, R9, R13 ;  /* 0x00000009100a7223 */ /* 0x000fe2000000000d */
[----:B------:R-:W-:Y:S02]  /*6210*/  HADD2.F32 R9, -RZ, R6.H0_H0 ;  /* 0x20000006ff097230 */ /* 0x000fe40000004100 */
[C---:B------:R-:W-:Y:S01]  /*6220*/  FMUL R218, R2.reuse, R218 ;  /* 0x000000da02da7220 */ /* 0x040fe20000400000 */
[----:B------:R-:W-:Y:S01]  /*6230*/  FMUL R217, R2, R217 ;  /* 0x000000d902d97220 */ /* 0x000fe20000400000 */
[----:B------:R-:W-:-:S02]  /*6240*/  HADD2.F32 R13, -RZ, R7.H0_H0 ;  /* 0x20000007ff0d7230 */ /* 0x000fc40000004100 */
[----:B------:R-:W-:Y:S01]  /*6250*/  FMUL R216, R2, R216 ;  /* 0x000000d802d87220 */ /* 0x000fe20000400000 */
[----:B------:R-:W-:Y:S01]  /*6260*/  FFMA R223, R16, R9, R223 ;  /* 0x0000000910df7223 */ /* 0x000fe200000000df */
[----:B------:R-:W-:Y:S02]  /*6270*/  HADD2.F32 R7, -RZ, R7.H1_H1 ;  /* 0x30000007ff077230 */ /* 0x000fe40000004100 */
[C---:B------:R-:W-:Y:S01]  /*6280*/  FMUL R212, R2.reuse, R212 ;  /* 0x000000d402d47220 */ /* 0x040fe20000400000 */
[C---:B------:R-:W-:Y:S01]  /*6290*/  FMUL R213, R2.reuse, R213 ;  /* 0x000000d502d57220 */ /* 0x040fe20000400000 */
[----:B------:R-:W-:Y:S01]  /*62a0*/  FMUL R214, R2, R214 ;  /* 0x000000d602d67220 */ /* 0x000fe20000400000 */
[----:B------:R-:W-:Y:S02]  /*62b0*/  F2FP.SATFINITE.RELU.E4M3.F32.PACK_AB_MERGE_C R227, R10, R227, RZ ;  /* 0x000000e30ae3723e */ /* 0x000fe400048078ff */
[----:B----4-:R-:W-:Y:S02]  /*62c0*/  SHF.R.U32.HI R8, RZ, 0x4, R26 ;  /* 0x00000004ff087819 */ /* 0x010fe4000001161a */
[----:B------:R-:W-:-:S02]  /*62d0*/  LOP3.LUT R24, R26, 0xff, RZ, 0xc0, !PT ;  /* 0x000000ff1a187812 */ /* 0x000fc400078ec0ff */
[----:B------:R-:W-:Y:S01]  /*62e0*/  LOP3.LUT P2, RZ, R8, 0x1, RZ, 0xc0, !PT ;  /* 0x0000000108ff7812 */ /* 0x000fe2000784c0ff */
[----:B------:R-:W-:Y:S01]  /*62f0*/  FMUL R8, R2, R225 ;  /* 0x000000e102087220 */ /* 0x000fe20000400000 */
[----:B------:R-:W-:-:S03]  /*6300*/  IADD3 R24, R24, 0x1f, RZ ;  /* 0x0000001f18187810 */ /* 0x000fc60007ffe0ff */
[----:B------:R-:W-:Y:S01]  /*6310*/  FFMA R12, R16, R11, R8 ;  /* 0x0000000b100c7223 */ /* 0x000fe20000000008 */
[----:B------:R-:W-:Y:S01]  /*6320*/  HADD2.F32 R11, -RZ, R6.H1_H1 ;  /* 0x30000006ff0b7230 */ /* 0x000fe20000004100 */
[----:B------:R-:W-:Y:S01]  /*6330*/  F2FP.F16.E4M3.UNPACK_B R6, R4 ;  /* 0x00000004ff06723e */ /* 0x000fe200020006ff */
[----:B------:R-:W-:Y:S01]  /*6340*/  FMUL R8, R2, R221 ;  /* 0x000000dd02087220 */ /* 0x000fe20000400000 */
[----:B------:R-:W-:Y:S02]  /*6350*/  ISETP.GT.U32.AND P1, PT, R24, 0x3e, PT ;  /* 0x0000003e1800780c */ /* 0x000fe40003f24070 */
[C---:B------:R-:W-:Y:S01]  /*6360*/  FFMA R222, R16.reuse, R11, R222 ;  /* 0x0000000b10de7223 */ /* 0x040fe200000000de */
[----:B------:R-:W-:Y:S01]  /*6370*/  FFMA R14, R16, R13, R8 ;  /* 0x0000000d100e7223 */ /* 0x000fe20000000008 */
[--C-:B------:R-:W-:Y:S02]  /*6380*/  HADD2.F32 R9, -RZ, R6.reuse.H0_H0 ;  /* 0x20000006ff097230 */ /* 0x100fe40000004100 */
[----:B------:R-:W-:Y:S01]  /*6390*/  FMUL R13, R2, R220 ;  /* 0x000000dc020d7220 */ /* 0x000fe20000400000 */
[----:B------:R-:W-:Y:S01]  /*63a0*/  HADD2.F32 R11, -RZ, R6.H1_H1 ;  /* 0x30000006ff0b7230 */ /* 0x000fe20000004100 */
[----:B------:R-:W-:-:S02]  /*63b0*/  F2FP.F16.E4M3.UNPACK_B R6, R4.H1 ;  /* 0x00000004ff06723e */ /* 0x000fc400030006ff */
[C---:B------:R-:W-:Y:S01]  /*63c0*/  FFMA R21, R16.reuse, R7, R13 ;  /* 0x0000000710157223 */ /* 0x040fe2000000000d */
[C---:B------:R-:W-:Y:S01]  /*63d0*/  FFMA R20, R16.reuse, R9, R20 ;  /* 0x0000000910147223 */ /* 0x040fe20000000014 */
[----:B------:R-:W-:Y:S01]  /*63e0*/  F2FP.F16.E4M3.UNPACK_B R8, R5 ;  /* 0x00000005ff08723e */ /* 0x000fe200020006ff */
[--C-:B------:R-:W-:Y:S02]  /*63f0*/  HADD2.F32 R7, -RZ, R6.reuse.H0_H0 ;  /* 0x20000006ff077230 */ /* 0x100fe40000004100 */
[C---:B------:R-:W-:Y:S01]  /*6400*/  FFMA R25, R16.reuse, R11, R218 ;  /* 0x0000000b10197223 */ /* 0x040fe200000000da */
[----:B------:R-:W-:Y:S01]  /*6410*/  HADD2.F32 R9, -RZ, R6.H1_H1 ;  /* 0x30000006ff097230 */ /* 0x000fe20000004100 */
[----:B------:R-:W-:Y:S01]  /*6420*/  F2FP.F16.E4M3.UNPACK_B R6, R5.H1 ;  /* 0x00000005ff06723e */ /* 0x000fe200030006ff */
[--C-:B------:R-:W-:Y:S02]  /*6430*/  HADD2.F32 R11, -RZ, R8.reuse.H0_H0 ;  /* 0x20000008ff0b7230 */ /* 0x100fe40000004100 */
[----:B------:R-:W-:Y:S01]  /*6440*/  FFMA R217, R16, R7, R217 ;  /* 0x0000000710d97223 */ /* 0x000fe200000000d9 */
[----:B------:R-:W-:-:S02]  /*6450*/  HADD2.F32 R13, -RZ, R8.H1_H1 ;  /* 0x30000008ff0d7230 */ /* 0x000fc40000004100 */
[----:B------:R-:W-:Y:S01]  /*6460*/  FFMA R216, R16, R9, R216 ;  /* 0x0000000910d87223 */ /* 0x000fe200000000d8 */
[--C-:B------:R-:W-:Y:S02]  /*6470*/  HADD2.F32 R7, -RZ, R6.reuse.H0_H0 ;  /* 0x20000006ff077230 */ /* 0x100fe40000004100 */
[----:B------:R-:W-:Y:S01]  /*6480*/  FMUL R8, R2, R215 ;  /* 0x000000d702087220 */ /* 0x000fe20000400000 */
[----:B------:R-:W-:Y:S02]  /*6490*/  HADD2.F32 R9, -RZ, R6.H1_H1 ;  /* 0x30000006ff097230 */ /* 0x000fe40000004100 */
[----:B------:R-:W-:Y:S01]  /*64a0*/  FFMA R13, R16, R13, R214 ;  /* 0x0000000d100d7223 */ /* 0x000fe200000000d6 */
[----:B------:R-:W-:Y:S02]  /*64b0*/  IMAD.SHL.U32 R6, R26, 0x10, RZ ;  /* 0x000000101a067824 */ /* 0x000fe400078e00ff */
[----:B------:R-:W-:Y:S01]  /*64c0*/  FFMA R8, R16, R11, R8 ;  /* 0x0000000b10087223 */ /* 0x000fe20000000008 */
[----:B------:R-:W-:Y:S01]  /*64d0*/  SHF.L.U32 R11, R26, 0x1, RZ ;  /* 0x000000011a0b7819 */ /* 0x000fe200000006ff */
[----:B------:R-:W-:Y:S01]  /*64e0*/  FFMA R212, R16, R9, R212 ;  /* 0x0000000910d47223 */ /* 0x000fe200000000d4 */
[----:B------:R-:W-:Y:S01]  /*64f0*/  IMAD.SHL.U32 R9, R26, 0x8, RZ ;  /* 0x000000081a097824 */ /* 0x000fe200078e00ff */
[----:B------:R-:W-:Y:S01]  /*6500*/  LOP3.LUT R6, R6, 0xe00, RZ, 0xc0, !PT ;  /* 0x00000e0006067812 */ /* 0x000fe200078ec0ff */
[----:B------:R-:W-:Y:S01]  /*6510*/  FFMA R7, R16, R7, R213 ;  /* 0x0000000710077223 */ /* 0x000fe200000000d5 */
[----:B------:R-:W-:-:S02]  /*6520*/  F2FP.SATFINITE.RELU.E4M3.F32.PACK_AB_MERGE_C R15, R15, R12, RZ ;  /* 0x0000000c0f0f723e */ /* 0x000fc400048078ff */
[----:B------:R-:W-:Y:S02]  /*6530*/  LOP3.LUT R6, R6, 0x6, R11, 0xf8, !PT ;  /* 0x0000000606067812 */ /* 0x000fe400078ef80b */
[----:B------:R-:W-:Y:S02]  /*6540*/  LOP3.LUT R10, R9, 0x80, RZ, 0xc0, !PT ;  /* 0x00000080090a7812 */ /* 0x000fe400078ec0ff */
[----:B------:R-:W-:Y:S02]  /*6550*/  LOP3.LUT R6, R6, 0x60, R9, 0xf8, !PT ;  /* 0x0000006006067812 */ /* 0x000fe400078ef809 */
[----:B------:R-:W-:Y:S02]  /*6560*/  LOP3.LUT R27, R10, 0x10, R26, 0xf8, !PT ;  /* 0x000000100a1b7812 */ /* 0x000fe400078ef81a */
[----:B------:R-:W-:Y:S02]  /*6570*/  MOV R9, 0x10 ;  /* 0x0000001000097802 */ /* 0x000fe40000000f00 */
[----:B------:R-:W-:-:S02]  /*6580*/  F2FP.SATFINITE.RELU.E4M3.F32.PACK_AB_MERGE_C R11, R212, R7, RZ ;  /* 0x00000007d40b723e */ /* 0x000fc400048078ff */
[----:B------:R-:W-:Y:S02]  /*6590*/  F2FP.SATFINITE.RELU.E4M3.F32.PACK_AB_MERGE_C R223, R222, R223, RZ ;  /* 0x000000dfdedf723e */ /* 0x000fe400048078ff */
[----:B------:R-:W-:Y:S02]  /*65a0*/  F2FP.SATFINITE.RELU.E4M3.F32.PACK_AB_MERGE_C R21, R21, R14, RZ ;  /* 0x0000000e1515723e */ /* 0x000fe400048078ff */
[----:B------:R-:W-:Y:S02]  /*65b0*/  F2FP.SATFINITE.RELU.E4M3.F32.PACK_AB_MERGE_C R25, R25, R20, RZ ;  /* 0x000000141919723e */ /* 0x000fe400048078ff */
[----:B------:R-:W-:Y:S02]  /*65c0*/  F2FP.SATFINITE.RELU.E4M3.F32.PACK_AB_MERGE_C R217, R216, R217, RZ ;  /* 0x000000d9d8d9723e */ /* 0x000fe400048078ff */
[----:B------:R-:W-:Y:S02]  /*65d0*/  F2FP.SATFINITE.RELU.E4M3.F32.PACK_AB_MERGE_C R13, R13, R8, RZ ;  /* 0x000000080d0d723e */ /* 0x000fe400048078ff */
[----:B------:R-:W-:-:S02]  /*65e0*/  LOP3.LUT R6, R6, R27, RZ, 0xfc, !PT ;  /* 0x0000001b06067212 */ /* 0x000fc400078efcff */
[----:B------:R-:W-:Y:S01]  /*65f0*/  SEL R7, R9, 0xfffffff0, !P2 ;  /* 0xfffffff009077807 */ /* 0x000fe20005000000 */
[----:B------:R-:W-:Y:S06]  /*6600*/  @P1 BRA `(.L_x_55) ;  /* 0x0000000000041947 */ /* 0x000fec0003800000 */
[----:B------:R-:W-:-:S04]  /*6610*/  DEPBAR.LE SB0, 0x1 ;  /* 0x000080400000791a */ /* 0x000fc80000000000 */
.L_x_55:
[----:B------:R-:W-:Y:S05]  /*6620*/  WARPSYNC.ALL ;  /* 0x0000000000007948 */ /* 0x000fea0003800000 */
[----:B------:R-:W-:Y:S01]  /*6630*/  BAR.SYNC.DEFER_BLOCKING 0x1, 0x100 ;  /* 0x0044000000007b1d */ /* 0x000fe20000010000 */
[----:B------:R-:W-:-:S05]  /*6640*/  IADD3 R8, R6, UR44, RZ ;  /* 0x0000002c06087c10 */ /* 0x000fca000fffe0ff */
[----:B------:R-:W-:Y:S01]  /*6650*/  IMAD.IADD R8, R8, 0x1, R7 ;  /* 0x0000000108087824 */ /* 0x000fe200078e0207 */
[----:B------:R-:W-:Y:S01]  /*6660*/  BSSY B0, `(.L_x_56) ;  /* 0x0000016000007945 */ /* 0x000fe20003800000 */
[----:B------:R1:W-:Y:S04]  /*6670*/  STS.U16 [R6+UR44+0x4100], R227 ;  /* 0x004100e306007988 */ /* 0x0003e8000800042c */
[----:B------:R1:W-:Y:S04]  /*6680*/  STS.U16 [R6+UR44+0x4200], R15 ;  /* 0x0042000f06007988 */ /* 0x0003e8000800042c */
[----:B------:R1:W-:Y:S04]  /*6690*/  STS.U16 [R6+UR44+0x4108], R223 ;  /* 0x004108df06007988 */ /* 0x0003e8000800042c */
[----:B------:R1:W-:Y:S04]  /*66a0*/  STS.U16 [R6+UR44+0x4208], R21 ;  /* 0x0042081506007988 */ /* 0x0003e8000800042c */
[----:B------:R1:W-:Y:S04]  /*66b0*/  STS.U16 [R8+0x4100], R25 ;  /* 0x0041001908007388 */ /* 0x0003e80000000400 */
[----:B------:R1:W-:Y:S04]  /*66c0*/  STS.U16 [R8+0x4200], R217 ;  /* 0x004200d908007388 */ /* 0x0003e80000000400 */
[----:B------:R1:W-:Y:S04]  /*66d0*/  STS.U16 [R8+0x4108], R13 ;  /* 0x0041080d08007388 */ /* 0x0003e80000000400 */
[----:B------:R1:W-:Y:S01]  /*66e0*/  STS.U16 [R8+0x4208], R11 ;  /* 0x0042080b08007388 */ /* 0x0003e20000000400 */
[----:B------:R-:W-:Y:S01]  /*66f0*/  @!PT LDS RZ, [RZ] ;  /* 0x00000000fffff984 */ /* 0x000fe20000000800 */
[----:B------:R-:W-:Y:S01]  /*6700*/  @!PT LDS RZ, [RZ] ;  /* 0x00000000fffff984 */ /* 0x000fe20000000800 */
[----:B------:R-:W-:Y:S01]  /*6710*/  @!PT LDS RZ, [RZ] ;  /* 0x00000000fffff984 */ /* 0x000fe20000000800 */
[----:B------:R-:W-:Y:S01]  /*6720*/  @!PT LDS RZ, [RZ] ;  /* 0x00000000fffff984 */ /* 0x000fe20000000800 */
[----:B------:R4:W-:Y:S06]  /*6730*/  MEMBAR.ALL.CTA ;  /* 0x0000000000007992 */ /* 0x0009ec0000008000 */
[----:B----4-:R-:W4:Y:S02]  /*6740*/  FENCE.VIEW.ASYNC.S ;  /* 0x00000000000073c6 */ /* 0x010f240000000000 */
[----:B----4-:R-:W-:Y:S06]  /*6750*/  BAR.SYNC.DEFER_BLOCKING 0x1, 0x100 ;  /* 0x0044000000007b1d */ /* 0x010fec0000010000 */
[----:B-1----:R-:W-:Y:S05]  /*6760*/  @P1 BRA `(.L_x_57) ;  /* 0x0000000000141947 */ /* 0x002fea0003800000 */
[----:B------:R-:W-:Y:S02]  /*6770*/  UIADD3 UR4, UP0, UR60, 0x4f0, URZ ;  /* 0x000004f03c047890 */ /* 0x000fe4000ff1e03f */
[----:B------:R-:W-:Y:S02]  /*6780*/  UIADD3 UR40, UR44, 0x4100, URZ ;  /* 0x000041002c287890 */ /* 0x000fe4000fffe03f */
[----:B------:R-:W-:-:S09]  /*6790*/  UIADD3.X UR5, URZ, UR61, URZ, UP0, !UPT ;  /* 0x0000003d3f057290 */ /* 0x000fd200087fe43f */
[----:B------:R1:W-:Y:S02]  /*67a0*/  UTMASTG.3D [UR40], [UR4] ;  /* 0x00000028040073b5 */ /* 0x0003e40008010000 */
[----:B-1----:R0:W-:Y:S02]  /*67b0*/  UTMACMDFLUSH ;  /* 0x00000000000079b7 */ /* 0x0021e40000000000 */
.L_x_57:
[----:B------:R-:W-:Y:S05]  /*67c0*/  BSYNC B0 ;  /* 0x0000000000007941 */ /* 0x000fea0003800000 */
.L_x_56:
[----:B------:R-:W-:Y:S04]  /*67d0*/  BSSY B0, `(.L_x_58) ;  /* 0x0000036000007945 */ /* 0x000fe80003800000 */
[----:B------:R-:W-:Y:S05]  /*67e0*/  @P0 BRA `(.L_x_59) ;  /* 0x0000000000d00947 */ /* 0x000fea0003800000 */
[----:B------:R-:W-:-:S04]  /*67f0*/  MOV R9, UR56 ;  /* 0x0000003800097c02 */ /* 0x000fc80008000f00 */
[----:B------:R-:W-:-:S13]  /*6800*/  ISETP.NE.AND P2, PT, R9, 0x3, PT ;  /* 0x000000030900780c */ /* 0x000fda0003f45270 */
[----:B------:R-:W-:Y:S05]  /*6810*/  @!P2 BRA `(.L_x_60) ;  /* 0x000000000004a947 */ /* 0x000fea0003800000 */
[----:B------:R-:W-:Y:S01]  /*6820*/  BPT.TRAP 0x1 ;  /* 0x000000040000795c */ /* 0x000fe20000300000 */
.L_x_60:
[----:B------:R-:W4:Y:S04]  /*6830*/  LDL R9, [R1+0xb8] ;  /* 0x0000b80001097983 */ /* 0x000f280000100800 */
[----:B------:R-:W5:Y:S01]  /*6840*/  LDL R10, [R1+0xb4] ;  /* 0x0000b400010a7983 */ /* 0x000f620000100800 */
[----:B------:R-:W-:Y:S01]  /*6850*/  BSSY B1, `(.L_x_61) ;  /* 0x0000005000017945 */ /* 0x000fe20003800000 */
[----:B----4-:R-:W-:Y:S02]  /*6860*/  SHF.L.U32 R9, R9, 0x1f, RZ ;  /* 0x0000001f09097819 */ /* 0x010fe400000006ff */
[----:B-----5:R-:W-:-:S04]  /*6870*/  LEA R14, R10, UR44, 0x3 ;  /* 0x0000002c0a0e7c11 */ /* 0x020fc8000f8e18ff */
[----:B------:R-:W1:Y:S02]  /*6880*/  SYNCS.PHASECHK.TRANS64.TRYWAIT P3, [R14+URZ+0x80], R9 ;  /* 0x000080090e0075a7 */ /* 0x000e64000806017f */
[----:B-1----:R-:W-:Y:S05]  /*6890*/  @!P3 BRA `(.L_x_62) ;  /* 0x000000800008b947 */ /* 0x002fea0003800000 */
.L_x_240:
[----:B------:R-:W-:Y:S05]  /*68a0*/  BSYNC B1 ;  /* 0x0000000000017941 */ /* 0x000fea0003800000 */
.L_x_61:
[----:B------:R-:W-:Y:S04]  /*68b0*/  BSSY B1, `(.L_x_63) ;  /* 0x0000012000017945 */ /* 0x000fe80003800000 */
[----:B------:R-:W-:Y:S05]  /*68c0*/  @P4 BRA `(.L_x_64) ;  /* 0x0000000000404947 */ /* 0x000fea0003800000 */
[----:B------:R-:W4:Y:S02]  /*68d0*/  LDL R10, [R1+0xb4] ;  /* 0x0000b400010a7983 */ /* 0x000f240000100800 */
[----:B----4-:R-:W-:-:S05]  /*68e0*/  LEA R15, R10, R6, 0xc ;  /* 0x000000060a0f7211 */ /* 0x010fca00078e60ff */
[----:B------:R-:W-:Y:S01]  /*68f0*/  VIADD R0, R15, UR44 ;  /* 0x0000002c0f007c36 */ /* 0x000fe20008000000 */
[----:B------:R-:W-:Y:S04]  /*6900*/  LDS.U16 R3, [R15+UR44+0x100] ;  /* 0x0001002c0f037984 */ /* 0x000fe80008000400 */
[----:B------:R-:W-:Y:S01]  /*6910*/  IADD3 R13, R0, R7, RZ ;  /* 0x00000007000d7210 */ /* 0x000fe20007ffe0ff */
[----:B------:R-:W-:Y:S04]  /*6920*/  LDS.U16 R4, [R15+UR44+0x208] ;  /* 0x0002082c0f047984 */ /* 0x000fe80008000400 */
[----:B------:R-:W4:Y:S04]  /*6930*/  LDS.U16 R0, [R15+UR44+0x200] ;  /* 0x0002002c0f007984 */ /* 0x000f280008000400 */
[----:B------:R-:W5:Y:S04]  /*6940*/  LDS.U16 R5, [R15+UR44+0x108] ;  /* 0x0001082c0f057984 */ /* 0x000f680008000400 */
[----:B-1----:R-:W-:Y:S04]  /*6950*/  LDS.U16 R9, [R13+0x200] ;  /* 0x000200000d097984 */ /* 0x002fe80000000400 */
[----:B------:R-:W1:Y:S04]  /*6960*/  LDS.U16 R10, [R13+0x100] ;  /* 0x000100000d0a7984 */ /* 0x000e680000000400 */
[----:B------:R-:W-:Y:S04]  /*6970*/  LDS.U16 R11, [R13+0x208] ;  /* 0x000208000d0b7984 */ /* 0x000fe80000000400 */
[----:B------:R-:W2:Y:S01]  /*6980*/  LDS.U16 R12, [R13+0x108] ;  /* 0x000108000d0c7984 */ /* 0x000ea20000000400 */
[----:B----4-:R-:W-:-:S02]  /*6990*/  PRMT R0, R3, 0x5410, R0 ;  /* 0x0000541003007816 */ /* 0x010fc40000000000 */
[----:B-----5:R-:W-:Y:S02]  /*69a0*/  PRMT R3, R5, 0x5410, R4 ;  /* 0x0000541005037816 */ /* 0x020fe40000000004 */
[----:B-1----:R-:W-:Y:S02]  /*69b0*/  PRMT R4, R10, 0x5410, R9 ;  /* 0x000054100a047816 */ /* 0x002fe40000000009 */
[----:B--2---:R-:W-:-:S07]  /*69c0*/  PRMT R5, R12, 0x5410, R11 ;  /* 0x000054100c057816 */ /* 0x004fce000000000b */
.L_x_64:
[----:B------:R-:W-:Y:S05]  /*69d0*/  BSYNC B1 ;  /* 0x0000000000017941 */ /* 0x000fea0003800000 */
.L_x_63:
[----:B------:R-:W-:Y:S01]  /*69e0*/  @!PT LDS RZ, [RZ] ;  /* 0x00000000fffff984 */ /* 0x000fe20000000800 */
[----:B------:R-:W-:Y:S01]  /*69f0*/  @!PT LDS RZ, [RZ] ;  /* 0x00000000fffff984 */ /* 0x000fe20000000800 */
[----:B------:R-:W-:Y:S01]  /*6a00*/  @!PT LDS RZ, [RZ] ;  /* 0x00000000fffff984 */ /* 0x000fe20000000800 */
[----:B------:R-:W-:Y:S01]  /*6a10*/  @!PT LDS RZ, [RZ] ;  /* 0x00000000fffff984 */ /* 0x000fe20000000800 */
[----:B------:R4:W-:Y:S06]  /*6a20*/  MEMBAR.ALL.CTA ;  /* 0x0000000000007992 */ /* 0x0009ec0000008000 */
[----:B----4-:R-:W4:Y:S01]  /*6a30*/  FENCE.VIEW.ASYNC.S ;  /* 0x00000000000073c6 */ /* 0x010f220000000000 */
[----:B------:R-:W-:Y:S05]  /*6a40*/  @!P2 BRA `(.L_x_65) ;  /* 0x000000000004a947 */ /* 0x000fea0003800000 */
[----:B------:R-:W-:Y:S01]  /*6a50*/  BPT.TRAP 0x1 ;  /* 0x000000040000795c */ /* 0x000fe20000300000 */
.L_x_65:
[----:B------:R-:W5:Y:S04]  /*6a60*/  LDL.LU R12, [R1+0xb4] ;  /* 0x0000b400010c7983 */ /* 0x000f680000300800 */
[----:B------:R-:W2:Y:S01]  /*6a70*/  LDL.LU R11, [R1+0xb8] ;  /* 0x0000b800010b7983 */ /* 0x000ea20000300800 */
[----:B-1----:R-:W-:Y:S01]  /*6a80*/  IADD3 R9, R14, 0xa0, RZ ;  /* 0x000000a00e097810 */ /* 0x002fe20007ffe0ff */
[----:B------:R-:W1:Y:S03]  /*6a90*/  S2R R10, SR_CgaCtaId ;  /* 0x00000000000a7919 */ /* 0x000e660000008800 */
[----:B-1----:R-:W-:-:S04]  /*6aa0*/  PRMT R9, R10, 0x654, R9 ;  /* 0x000006540a097816 */ /* 0x002fc80000000009 */
[----:B----4-:R5:W-:Y:S02]  /*6ab0*/  SYNCS.ARRIVE.TRANS64.RED.A1T0 RZ, [R9+URZ], RZ ;  /* 0x000000ff09ff79a7 */ /* 0x010be4000810043f */
[----:B-----5:R-:W-:-:S05]  /*6ac0*/  VIADD R9, R12, 0x1 ;  /* 0x000000010c097836 */ /* 0x020fca0000000000 */
[----:B------:R-:W-:-:S04]  /*6ad0*/  ISETP.NE.AND P2, PT, R9, 0x4, PT ;  /* 0x000000040900780c */ /* 0x000fc80003f45270 */
[----:B------:R-:W-:Y:S02]  /*6ae0*/  SEL R10, RZ, 0x1, P2 ;  /* 0x00000001ff0a7807 */ /* 0x000fe40001000000 */
[----:B------:R-:W-:Y:S02]  /*6af0*/  SEL R9, R9, RZ, P2 ;  /* 0x000000ff09097207 */ /* 0x000fe40001000000 */
[----:B--2---:R-:W-:-:S05]  /*6b00*/  LOP3.LUT R11, R11, R10, RZ, 0x3c, !PT ;  /* 0x0000000a0b0b7212 */ /* 0x004fca00078e3cff */
[----:B------:R1:W-:Y:S04]  /*6b10*/  STL [R1+0xb8], R11 ;  /* 0x0000b80b01007387 */ /* 0x0003e80000100800 */
[----:B------:R1:W-:Y:S02]  /*6b20*/  STL [R1+0xb4], R9 ;  /* 0x0000b40901007387 */ /* 0x0003e40000100800 */
.L_x_59:
[----:B------:R-:W-:Y:S05]  /*6b30*/  BSYNC B0 ;  /* 0x0000000000007941 */ /* 0x000fea0003800000 */
.L_x_58:
[-C--:B-1----:R-:W-:Y:S01]  /*6b40*/  F2FP.F16.E4M3.UNPACK_B R9, R0.reuse ;  /* 0x00000000ff09723e */ /* 0x082fe200020006ff */
[C---:B------:R-:W-:Y:S01]  /*6b50*/  FMUL R211, R2.reuse, R211 ;  /* 0x000000d302d37220 */ /* 0x040fe20000400000 */
[----:B------:R-:W-:Y:S01]  /*6b60*/  F2FP.F16.E4M3.UNPACK_B R11, R0.H1 ;  /* 0x00000000ff0b723e */ /* 0x000fe200030006ff */
[C---:B------:R-:W-:Y:S01]  /*6b70*/  FMUL R209, R2.reuse, R209 ;  /* 0x000000d102d17220 */ /* 0x040fe20000400000 */
[----:B------:R-:W-:Y:S01]  /*6b80*/  F2FP.F16.E4M3.UNPACK_B R13, R3 ;  /* 0x00000003ff0d723e */ /* 0x000fe200020006ff */
[----:B------:R-:W-:Y:S02]  /*6b90*/  HADD2.F32 R10, -RZ, R9.H0_H0 ;  /* 0x20000009ff0a7230 */ /* 0x000fe40000004100 */
[----:B------:R-:W-:Y:S01]  /*6ba0*/  FMUL R207, R2, R207 ;  /* 0x000000cf02cf7220 */ /* 0x000fe20000400000 */
[----:B------:R-:W-:Y:S01]  /*6bb0*/  HADD2.F32 R14, -RZ, R11.H0_H0 ;  /* 0x2000000bff0e7230 */ /* 0x000fe20000004100 */
[----:B------:R-:W-:Y:S01]  /*6bc0*/  F2FP.F16.E4M3.UNPACK_B R15, R4 ;  /* 0x00000004ff0f723e */ /* 0x000fe200020006ff */
[----:B------:R-:W-:-:S02]  /*6bd0*/  HADD2.F32 R12, -RZ, R9.H1_H1 ;  /* 0x30000009ff0c7230 */ /* 0x000fc40000004100 */
[----:B------:R-:W-:Y:S01]  /*6be0*/  FMUL R9, R2, R210 ;  /* 0x000000d202097220 */ /* 0x000fe20000400000 */
[C---:B------:R-:W-:Y:S01]  /*6bf0*/  FFMA R211, R16.reuse, R10, R211 ;  /* 0x0000000a10d37223 */ /* 0x040fe200000000d3 */
[C---:B------:R-:W-:Y:S01]  /*6c00*/  FFMA R209, R16.reuse, R14, R209 ;  /* 0x0000000e10d17223 */ /* 0x040fe200000000d1 */
[----:B------:R-:W-:Y:S02]  /*6c10*/  HADD2.F32 R14, -RZ, R13.H0_H0 ;  /* 0x2000000dff0e7230 */ /* 0x000fe40000004100 */
[----:B------:R-:W-:Y:S01]  /*6c20*/  FFMA R10, R16, R12, R9 ;  /* 0x0000000c100a7223 */ /* 0x000fe20000000009 */
[----:B------:R-:W-:Y:S02]  /*6c30*/  HADD2.F32 R12, -RZ, R11.H1_H1 ;  /* 0x3000000bff0c7230 */ /* 0x000fe40000004100 */
[C---:B------:R-:W-:Y:S01]  /*6c40*/  FMUL R11, R2.reuse, R206 ;  /* 0x000000ce020b7220 */ /* 0x040fe20000400000 */
[----:B------:R-:W-:Y:S01]  /*6c50*/  HADD2.F32 R20, -RZ, R13.H1_H1 ;  /* 0x3000000dff147230 */ /* 0x000fe20000004100 */
[----:B------:R-:W-:Y:S01]  /*6c60*/  F2FP.F16.E4M3.UNPACK_B R13, R3.H1 ;  /* 0x00000003ff0d723e */ /* 0x000fe200030006ff */
[----:B------:R-:W-:Y:S01]  /*6c70*/  FMUL R9, R2, R208 ;  /* 0x000000d002097220 */ /* 0x000fe20000400000 */
[----:B------:R-:W-:Y:S01]  /*6c80*/  FFMA R207, R16, R14, R207 ;  /* 0x0000000e10cf7223 */ /* 0x000fe200000000cf */
[----:B------:R-:W-:-:S02]  /*6c90*/  HADD2.F32 R24, -RZ, R15.H0_H0 ;  /* 0x2000000fff187230 */ /* 0x000fc40000004100 */
[C---:B------:R-:W-:Y:S01]  /*6ca0*/  FFMA R14, R16.reuse, R20, R11 ;  /* 0x00000014100e7223 */ /* 0x040fe2000000000b */
[----:B------:R-:W-:Y:S01]  /*6cb0*/  FFMA R12, R16, R12, R9 ;  /* 0x0000000c100c7223 */ /* 0x000fe20000000009 */
[--C-:B------:R-:W-:Y:S02]  /*6cc0*/  HADD2.F32 R20, -RZ, R13.reuse.H1_H1 ;  /* 0x3000000dff147230 */ /* 0x100fe40000004100 */
[C---:B------:R-:W-:Y:S01]  /*6cd0*/  FMUL R9, R2.reuse, R204 ;  /* 0x000000cc02097220 */ /* 0x040fe20000400000 */
[----:B------:R-:W-:Y:S02]  /*6ce0*/  HADD2.F32 R11, -RZ, R13.H0_H0 ;  /* 0x2000000dff0b7230 */ /* 0x000fe40000004100 */
[----:B------:R-:W-:Y:S01]  /*6cf0*/  FMUL R203, R2, R203 ;  /* 0x000000cb02cb7220 */ /* 0x000fe20000400000 */
[----:B------:R-:W-:Y:S01]  /*6d00*/  F2FP.F16.E4M3.UNPACK_B R13, R4.H1 ;  /* 0x00000004ff0d723e */ /* 0x000fe200030006ff */
[----:B------:R-:W-:Y:S01]  /*6d10*/  FFMA R20, R16, R20, R9 ;  /* 0x0000001410147223 */ /* 0x000fe20000000009 */
[----:B------:R-:W-:-:S02]  /*6d20*/  HADD2.F32 R15, -RZ, R15.H1_H1 ;  /* 0x3000000fff0f7230 */ /* 0x000fc40000004100 */
[C---:B------:R-:W-:Y:S01]  /*6d30*/  FMUL R9, R2.reuse, R202 ;  /* 0x000000ca02097220 */ /* 0x040fe20000400000 */
[----:B------:R-:W-:Y:S01]  /*6d40*/  FMUL R205, R2, R205 ;  /* 0x000000cd02cd7220 */ /* 0x000fe20000400000 */
[C---:B------:R-:W-:Y:S01]  /*6d50*/  FFMA R203, R16.reuse, R24, R203 ;  /* 0x0000001810cb7223 */ /* 0x040fe200000000cb */
[--C-:B------:R-:W-:Y:S02]  /*6d60*/  HADD2.F32 R26, -RZ, R13.reuse.H0_H0 ;  /* 0x2000000dff1a7230 */ /* 0x100fe40000004100 */
[C---:B------:R-:W-:Y:S01]  /*6d70*/  FFMA R24, R16.reuse, R15, R9 ;  /* 0x0000000f10187223 */ /* 0x040fe20000000009 */
[----:B------:R-:W-:Y:S01]  /*6d80*/  FFMA R205, R16, R11, R205 ;  /* 0x0000000b10cd7223 */ /* 0x000fe200000000cd */
[----:B------:R-:W-:Y:S02]  /*6d90*/  HADD2.F32 R28, -RZ, R13.H1_H1 ;  /* 0x3000000dff1c7230 */ /* 0x000fe40000004100 */
[C---:B------:R-:W-:Y:S01]  /*6da0*/  FMUL R201, R2.reuse, R201 ;  /* 0x000000c902c97220 */ /* 0x040fe20000400000 */
[-C--:B------:R-:W-:Y:S01]  /*6db0*/  F2FP.F16.E4M3.UNPACK_B R9, R5.reuse.H1 ;  /* 0x00000005ff09723e */ /* 0x080fe200030006ff */
[----:B------:R-:W-:Y:S01]  /*6dc0*/  FMUL R11, R2, R200 ;  /* 0x000000c8020b7220 */ /* 0x000fe20000400000 */
[----:B------:R-:W-:Y:S01]  /*6dd0*/  F2FP.F16.E4M3.UNPACK_B R13, R5 ;  /* 0x00000005ff0d723e */ /* 0x000fe200020006ff */
[----:B------:R-:W-:Y:S01]  /*6de0*/  FFMA R201, R16, R26, R201 ;  /* 0x0000001a10c97223 */ /* 0x000fe200000000c9 */
[----:B------:R-:W-:Y:S01]  /*6df0*/  FMUL R197, R2, R197 ;  /* 0x000000c502c57220 */ /* 0x000fe20000400000 */
[----:B------:R-:W-:Y:S01]  /*6e00*/  FFMA R26, R16, R28, R11 ;  /* 0x0000001c101a7223 */ /* 0x000fe2000000000b */
[----:B------:R-:W-:-:S02]  /*6e10*/  HADD2.F32 R30, -RZ, R9.H0_H0 ;  /* 0x20000009ff1e7230 */ /* 0x000fc40000004100 */
[C---:B------:R-:W-:Y:S01]  /*6e20*/  FMUL R199, R2.reuse, R199 ;  /* 0x000000c702c77220 */ /* 0x040fe20000400000 */
[--C-:B------:R-:W-:Y:S02]  /*6e30*/  HADD2.F32 R15, -RZ, R13.reuse.H0_H0 ;  /* 0x2000000dff0f7230 */ /* 0x100fe40000004100 */
[----:B------:R-:W-:Y:S01]  /*6e40*/  FMUL R11, R2, R196 ;  /* 0x000000c4020b7220 */ /* 0x000fe20000400000 */
[----:B------:R-:W-:Y:S02]  /*6e50*/  HADD2.F32 R28, -RZ, R13.H1_H1 ;  /* 0x3000000dff1c7230 */ /* 0x000fe40000004100 */
[----:B------:R-:W-:Y:S01]  /*6e60*/  FFMA R197, R16, R30, R197 ;  /* 0x0000001e10c57223 */ /* 0x000fe200000000c5 */
[----:B------:R-:W-:Y:S02]  /*6e70*/  HADD2.F32 R32, -RZ, R9.H1_H1 ;  /* 0x30000009ff207230 */ /* 0x000fe40000004100 */
[----:B------:R-:W-:Y:S01]  /*6e80*/  FMUL R9, R2, R198 ;  /* 0x000000c602097220 */ /* 0x000fe20000400000 */
[----:B------:R-:W-:Y:S01]  /*6e90*/  FFMA R199, R16, R15, R199 ;  /* 0x0000000f10c77223 */ /* 0x000fe200000000c7 */
[----:B------:R-:W-:-:S02]  /*6ea0*/  F2FP.SATFINITE.RELU.E4M3.F32.PACK_AB_MERGE_C R211, R10, R211, RZ ;  /* 0x000000d30ad3723e */ /* 0x000fc400048078ff */
[C---:B------:R-:W-:Y:S01]  /*6eb0*/  FFMA R28, R16.reuse, R28, R9 ;  /* 0x0000001c101c7223 */ /* 0x040fe20000000009 */
[----:B------:R-:W-:Y:S01]  /*6ec0*/  FFMA R30, R16, R32, R11 ;  /* 0x00000020101e7223 */ /* 0x000fe2000000000b */
[----:B------:R-:W-:Y:S02]  /*6ed0*/  F2FP.SATFINITE.RELU.E4M3.F32.PACK_AB_MERGE_C R209, R12, R209, RZ ;  /* 0x000000d10cd1723e */ /* 0x000fe400048078ff */
[----:B------:R-:W-:Y:S02]  /*6ee0*/  F2FP.SATFINITE.RELU.E4M3.F32.PACK_AB_MERGE_C R207, R14, R207, RZ ;  /* 0x000000cf0ecf723e */ /* 0x000fe400048078ff */
[----:B------:R-:W-:Y:S02]  /*6ef0*/  F2FP.SATFINITE.RELU.E4M3.F32.PACK_AB_MERGE_C R205, R20, R205, RZ ;  /* 0x000000cd14cd723e */ /* 0x000fe400048078ff */
[----:B------:R-:W-:Y:S02]  /*6f00*/  F2FP.SATFINITE.RELU.E4M3.F32.PACK_AB_MERGE_C R203, R24, R203, RZ ;  /* 0x000000cb18cb723e */ /* 0x000fe400048078ff */
[----:B------:R-:W-:-:S02]  /*6f10*/  F2FP.SATFINITE.RELU.E4M3.F32.PACK_AB_MERGE_C R201, R26, R201, RZ ;  /* 0x000000c91ac9723e */ /* 0x000fc400048078ff */
[----:B------:R-:W-:Y:S02]  /*6f20*/  F2FP.SATFINITE.RELU.E4M3.F32.PACK_AB_MERGE_C R199, R28, R199, RZ ;  /* 0x000000c71cc7723e */ /* 0x000fe400048078ff */
[----:B------:R-:W-:Y:S01]  /*6f30*/  F2FP.SATFINITE.RELU.E4M3.F32.PACK_AB_MERGE_C R197, R30, R197, RZ ;  /* 0x000000c51ec5723e */ /* 0x000fe200048078ff */
[----:B------:R-:W-:Y:S06]  /*6f40*/  @P1 BRA `(.L_x_66) ;  /* 0x0000000000041947 */ /* 0x000fec0003800000 */
[----:B------:R-:W-:-:S04]  /*6f50*/  DEPBAR.LE SB0, 0x1 ;  /* 0x000080400000791a */ /* 0x000fc80000000000 */
.L_x_66:
[----:B------:R-:W-:Y:S05]  /*6f60*/  WARPSYNC.ALL ;  /* 0x0000000000007948 */ /* 0x000fea0003800000 */
[----:B------:R-:W-:Y:S06]  /*6f70*/  BAR.SYNC.DEFER_BLOCKING 0x1, 0x100 ;  /* 0x0044000000007b1d */ /* 0x000fec0000010000 */
        /* <DEDUP_REMOVED lines=19> */
[----:B------:R-:W-:Y:S02]  /*70b0*/  UIADD3 UR4, UR44, 0x5100, URZ ;  /* 0x000051002c047890 */ /* 0x000fe4000fffe03f */
[----:B------:R-:W-:Y:S01]  /*70c0*/  UIADD3.X UR9, URZ, UR61, URZ, UP0, !UPT ;  /* 0x0000003d3f097290 */ /* 0x000fe200087fe43f */
[----:B------:R-:W-:Y:S01]  /*70d0*/  UMOV UR6, UR42 ;  /* 0x0000002a00067c82 */ /* 0x000fe20008000000 */
[----:B------:R-:W-:-:S07]  /*70e0*/  UMOV UR7, UR43 ;  /* 0x0000002b00077c82 */ /* 0x000fce0008000000 */
[----:B------:R1:W-:Y:S02]  /*70f0*/  UTMASTG.3D [UR4], [UR8] ;  /* 0x00000004080073b5 */ /* 0x0003e40008010000 */
[----:B-1----:R0:W-:Y:S02]  /*7100*/  UTMACMDFLUSH ;  /* 0x00000000000079b7 */ /* 0x0021e40000000000 */
.L_x_68:
[----:B------:R-:W-:Y:S05]  /*7110*/  BSYNC B0 ;  /* 0x0000000000007941 */ /* 0x000fea0003800000 */
.L_x_67:
[----:B------:R-:W4:Y:S04]  /*7120*/  LDL R12, [R1+0xb4] ;  /* 0x0000b400010c7983 */ /* 0x000f280000100800 */
[----:B------:R-:W5:Y:S01]  /*7130*/  LDL R11, [R1+0xb8] ;  /* 0x0000b800010b7983 */ /* 0x000f620000100800 */
[----:B------:R-:W-:Y:S01]  /*7140*/  BSSY B0, `(.L_x_69) ;  /* 0x0000036000007945 */ /* 0x000fe20003800000 */
[----:B----4-:R-:W-:Y:S02]  /*7150*/  MOV R10, R12 ;  /* 0x0000000c000a7202 */ /* 0x010fe40000000f00 */
[----:B-----5:R-:W-:Y:S01]  /*7160*/  MOV R9, R11 ;  /* 0x0000000b00097202 */ /* 0x020fe20000000f00 */
[----:B------:R-:W-:Y:S06]  /*7170*/  @P0 BRA `(.L_x_70) ;  /* 0x0000000000c80947 */ /* 0x000fec0003800000 */
[----:B------:R-:W-:-:S05]  /*7180*/  IMAD.U32 R9, RZ, RZ, UR56 ;  /* 0x00000038ff097e24 */ /* 0x000fca000f8e00ff */
[----:B------:R-:W-:-:S13]  /*7190*/  ISETP.NE.AND P2, PT, R9, 0x3, PT ;  /* 0x000000030900780c */ /* 0x000fda0003f45270 */
[----:B------:R-:W-:Y:S05]  /*71a0*/  @!P2 BRA `(.L_x_71) ;  /* 0x000000000004a947 */ /* 0x000fea0003800000 */
[----:B------:R-:W-:Y:S01]  /*71b0*/  BPT.TRAP 0x1 ;  /* 0x000000040000795c */ /* 0x000fe20000300000 */
.L_x_71:
[----:B------:R-:W-:Y:S01]  /*71c0*/  LEA R13, R12, UR44, 0x3 ;  /* 0x0000002c0c0d7c11 */ /* 0x000fe2000f8e18ff */
[----:B------:R-:W-:Y:S01]  /*71d0*/  BSSY B1, `(.L_x_72) ;  /* 0x0000004000017945 */ /* 0x000fe20003800000 */
[----:B------:R-:W-:-:S04]  /*71e0*/  SHF.L.U32 R10, R11, 0x1f, RZ ;  /* 0x0000001f0b0a7819 */ /* 0x000fc800000006ff */
[----:B------:R-:W1:Y:S02]  /*71f0*/  SYNCS.PHASECHK.TRANS64.TRYWAIT P3, [R13+URZ+0x80], R10 ;  /* 0x0000800a0d0075a7 */ /* 0x000e64000806017f */
[----:B-1----:R-:W-:Y:S05]  /*7200*/  @!P3 BRA `(.L_x_73) ;  /* 0x0000007400c0b947 */ /* 0x002fea0003800000 */
.L_x_241:
[----:B------:R-:W-:Y:S05]  /*7210*/  BSYNC B1 ;  /* 0x0000000000017941 */ /* 0x000fea0003800000 */
.L_x_72:
[----:B------:R-:W-:Y:S04]  /*7220*/  BSSY B1, `(.L_x_74) ;  /* 0x0000012000017945 */ /* 0x000fe80003800000 */
[----:B------:R-:W-:Y:S05]  /*7230*/  @P4 BRA `(.L_x_75) ;  /* 0x0000000000404947 */ /* 0x000fea0003800000 */
[----:B------:R-:W4:Y:S02]  /*7240*/  LDL R9, [R1+0xb4] ;  /* 0x0000b40001097983 */ /* 0x000f240000100800 */
[----:B----4-:R-:W-:-:S04]  /*7250*/  LEA R14, R9, R6, 0xc ;  /* 0x00000006090e7211 */ /* 0x010fc800078e60ff */
[----:B------:R-:W-:Y:S01]  /*7260*/  IADD3 R0, R14, UR44, RZ ;  /* 0x0000002c0e007c10 */ /* 0x000fe2000fffe0ff */
[----:B------:R-:W-:Y:S04]  /*7270*/  LDS.U16 R3, [R14+UR44+0x100] ;  /* 0x0001002c0e037984 */ /* 0x000fe80008000400 */
[----:B------:R-:W-:Y:S01]  /*7280*/  IMAD.IADD R15, R0, 0x1, R7 ;  /* 0x00000001000f7824 */ /* 0x000fe200078e0207 */
[----:B------:R-:W-:Y:S04]  /*7290*/  LDS.U16 R4, [R14+UR44+0x208] ;  /* 0x0002082c0e047984 */ /* 0x000fe80008000400 */
[----:B------:R-:W4:Y:S04]  /*72a0*/  LDS.U16 R0, [R14+UR44+0x200] ;  /* 0x0002002c0e007984 */ /* 0x000f280008000400 */
[----:B------:R-:W5:Y:S04]  /*72b0*/  LDS.U16 R5, [R14+UR44+0x108] ;  /* 0x0001082c0e057984 */ /* 0x000f680008000400 */
[----:B------:R-:W-:Y:S04]  /*72c0*/  LDS.U16 R9, [R15+0x200] ;  /* 0x000200000f097984 */ /* 0x000fe80000000400 */
[----:B-1----:R-:W1:Y:S04]  /*72d0*/  LDS.U16 R10, [R15+0x100] ;  /* 0x000100000f0a7984 */ /* 0x002e680000000400 */
[----:B------:R-:W-:Y:S04]  /*72e0*/  LDS.U16 R11, [R15+0x208] ;  /* 0x000208000f0b7984 */ /* 0x000fe80000000400 */
[----:B------:R-:W2:Y:S01]  /*72f0*/  LDS.U16 R12, [R15+0x108] ;  /* 0x000108000f0c7984 */ /* 0x000ea20000000400 */
[----:B----4-:R-:W-:-:S02]  /*7300*/  PRMT R0, R3, 0x5410, R0 ;  /* 0x0000541003007816 */ /* 0x010fc40000000000 */
[----:B-----5:R-:W-:Y:S02]  /*7310*/  PRMT R3, R5, 0x5410, R4 ;  /* 0x0000541005037816 */ /* 0x020fe40000000004 */
[----:B-1----:R-:W-:Y:S02]  /*7320*/  PRMT R4, R10, 0x5410, R9 ;  /* 0x000054100a047816 */ /* 0x002fe40000000009 */
[----:B--2---:R-:W-:-:S07]  /*7330*/  PRMT R5, R12, 0x5410, R11 ;  /* 0x000054100c057816 */ /* 0x004fce000000000b */
.L_x_75:
[----:B------:R-:W-:Y:S05]  /*7340*/  BSYNC B1 ;  /* 0x0000000000017941 */ /* 0x000fea0003800000 */
.L_x_74:
        /* <DEDUP_REMOVED lines=8> */
.L_x_76:
[----:B------:R-:W5:Y:S04]  /*73d0*/  LDL.LU R12, [R1+0xb4] ;  /* 0x0000b400010c7983 */ /* 0x000f680000300800 */
[----:B------:R-:W2:Y:S01]  /*73e0*/  LDL.LU R11, [R1+0xb8] ;  /* 0x0000b800010b7983 */ /* 0x000ea20000300800 */
[----:B------:R-:W-:Y:S01]  /*73f0*/  IADD3 R9, R13, 0xa0, RZ ;  /* 0x000000a00d097810 */ /* 0x000fe20007ffe0ff */
[----:B-1----:R-:W1:Y:S03]  /*7400*/  S2R R10, SR_CgaCtaId ;  /* 0x00000000000a7919 */ /* 0x002e660000008800 */
[----:B-1----:R-:W-:-:S04]  /*7410*/  PRMT R9, R10, 0x654, R9 ;  /* 0x000006540a097816 */ /* 0x002fc80000000009 */
[----:B----4-:R1:W-:Y:S01]  /*7420*/  SYNCS.ARRIVE.TRANS64.RED.A1T0 RZ, [R9+URZ], RZ ;  /* 0x000000ff09ff79a7 */ /* 0x0103e2000810043f */
[----:B-----5:R-:W-:-:S04]  /*7430*/  IADD3 R10, R12, 0x1, RZ ;  /* 0x000000010c0a7810 */ /* 0x020fc80007ffe0ff */
[----:B------:R-:W-:-:S04]  /*7440*/  ISETP.NE.AND P2, PT, R10, 0x4, PT ;  /* 0x000000040a00780c */ /* 0x000fc80003f45270 */
[----:B-1----:R-:W-:Y:S02]  /*7450*/  SEL R9, RZ, 0x1, P2 ;  /* 0x00000001ff097807 */ /* 0x002fe40001000000 */
[----:B------:R-:W-:Y:S02]  /*7460*/  SEL R10, R10, RZ, P2 ;  /* 0x000000ff0a0a7207 */ /* 0x000fe40001000000 */
[----:B--2---:R-:W-:-:S03]  /*7470*/  LOP3.LUT R9, R11, R9, RZ, 0x3c, !PT ;  /* 0x000000090b097212 */ /* 0x004fc600078e3cff */
[----:B------:R1:W-:Y:S04]  /*7480*/  STL [R1+0xb4], R10 ;  /* 0x0000b40a01007387 */ /* 0x0003e80000100800 */
[----:B------:R1:W-:Y:S02]  /*7490*/  STL [R1+0xb8], R9 ;  /* 0x0000b80901007387 */ /* 0x0003e40000100800 */
.L_x_70:
[----:B------:R-:W-:Y:S05]  /*74a0*/  BSYNC B0 ;  /* 0x0000000000007941 */ /* 0x000fea0003800000 */
.L_x_69:
[-C--:B------:R-:W-:Y:S01]  /*74b0*/  F2FP.F16.E4M3.UNPACK_B R11, R0.reuse ;  /* 0x00000000ff0b723e */ /* 0x080fe200020006ff */
        /* <DEDUP_REMOVED lines=65> */
.L_x_77:
        /* <DEDUP_REMOVED lines=16> */
[----:B-----5:R-:W5:Y:S02]  /*79d0*/  FENCE.VIEW.ASYNC.S ;  /* 0x00000000000073c6 */ /* 0x020f640000000000 */
[----:B-----5:R-:W-:Y:S06]  /*79e0*/  BAR.SYNC.DEFER_BLOCKING 0x1, 0x100 ;  /* 0x0044000000007b1d */ /* 0x020fec0000010000 */
[----:B----4-:R-:W-:Y:S05]  /*79f0*/  @P1 BRA `(.L_x_79) ;  /* 0x0000000000201947 */ /* 0x010fea0003800000 */
[----:B------:R-:W-:Y:S02]  /*7a00*/  UIADD3 UR8, UP0, UR60, 0x4f0, URZ ;  /* 0x000004f03c087890 */ /* 0x000fe4000ff1e03f */
[----:B------:R-:W-:Y:S02]  /*7a10*/  UIADD3 UR5, UR41, 0x40, URZ ;  /* 0x0000004029057890 */ /* 0x000fe4000fffe03f */
[----:B------:R-:W-:Y:S02]  /*7a20*/  UIADD3 UR4, UR44, 0x4100, URZ ;  /* 0x000041002c047890 */ /* 0x000fe4000fffe03f */
[----:B------:R-:W-:Y:S01]  /*7a30*/  UIADD3.X UR9, URZ, UR61, URZ, UP0, !UPT ;  /* 0x0000003d3f097290 */ /* 0x000fe200087fe43f */
[----:B------:R-:W-:Y:S01]  /*7a40*/  UMOV UR6, UR42 ;  /* 0x0000002a00067c82 */ /* 0x000fe20008000000 */
[----:B------:R-:W-:-:S07]  /*7a50*/  UMOV UR7, UR43 ;  /* 0x0000002b00077c82 */ /* 0x000fce0008000000 */
[----:B------:R4:W-:Y:S02]  /*7a60*/  UTMASTG.3D [UR4], [UR8] ;  /* 0x00000004080073b5 */ /* 0x0009e40008010000 */
[----:B----4-:R0:W-:Y:S02]  /*7a70*/  UTMACMDFLUSH ;  /* 0x00000000000079b7 */ /* 0x0101e40000000000 */
.L_x_79:
[----:B------:R-:W-:Y:S05]  /*7a80*/  BSYNC B0 ;  /* 0x0000000000007941 */ /* 0x000fea0003800000 */
.L_x_78:
[----:B------:R-:W-:Y:S04]  /*7a90*/  BSSY B0, `(.L_x_80) ;  /* 0x000003c000007945 */ /* 0x000fe80003800000 */
[----:B------:R-:W-:Y:S05]  /*7aa0*/  @P0 BRA `(.L_x_81) ;  /* 0x0000000000e80947 */ /* 0x000fea0003800000 */
[----:B------:R-:W-:-:S05]  /*7ab0*/  IMAD.U32 R11, RZ, RZ, UR56 ;  /* 0x00000038ff0b7e24 */ /* 0x000fca000f8e00ff */
[----:B------:R-:W-:-:S13]  /*7ac0*/  ISETP.NE.AND P2, PT, R11, 0x3, PT ;  /* 0x000000030b00780c */ /* 0x000fda0003f45270 */
[----:B------:R-:W-:Y:S05]  /*7ad0*/  @!P2 BRA `(.L_x_82) ;  /* 0x000000000004a947 */ /* 0x000fea0003800000 */
[----:B------:R-:W-:Y:S01]  /*7ae0*/  BPT.TRAP 0x1 ;  /* 0x000000040000795c */ /* 0x000fe20000300000 */
.L_x_82:
[----:B------:R-:W4:Y:S04]  /*7af0*/  LDL R12, [R1+0xb8] ;  /* 0x0000b800010c7983 */ /* 0x000f280000100800 */
[----:B------:R-:W5:Y:S01]  /*7b00*/  LDL R11, [R1+0xb4] ;  /* 0x0000b400010b7983 */ /* 0x000f620000100800 */
[----:B------:R-:W-:Y:S01]  /*7b10*/  BSSY B1, `(.L_x_83) ;  /* 0x0000005000017945 */ /* 0x000fe20003800000 */
[----:B----4-:R-:W-:Y:S02]  /*7b20*/  SHF.L.U32 R12, R12, 0x1f, RZ ;  /* 0x0000001f0c0c7819 */ /* 0x010fe400000006ff */
[----:B-----5:R-:W-:-:S04]  /*7b30*/  LEA R11, R11, UR44, 0x3 ;  /* 0x0000002c0b0b7c11 */ /* 0x020fc8000f8e18ff */
[----:B------:R-:W4:Y:S02]  /*7b40*/  SYNCS.PHASECHK.TRANS64.TRYWAIT P3, [R11+URZ+0x80], R12 ;  /* 0x0000800c0b0075a7 */ /* 0x000f24000806017f */
[----:B----4-:R-:W-:Y:S05]  /*7b50*/  @!P3 BRA `(.L_x_84) ;  /* 0x0000006c0080b947 */ /* 0x010fea0003800000 */
.L_x_242:
[----:B------:R-:W-:Y:S05]  /*7b60*/  BSYNC B1 ;  /* 0x0000000000017941 */ /* 0x000fea0003800000 */
.L_x_83:
[----:B------:R-:W-:Y:S04]  /*7b70*/  BSSY B1, `(.L_x_85) ;  /* 0x0000012000017945 */ /* 0x000fe80003800000 */
[----:B------:R-:W-:Y:S05]  /*7b80*/  @P4 BRA `(.L_x_86) ;  /* 0x0000000000404947 */ /* 0x000fea0003800000 */
[----:B------:R-:W5:Y:S02]  /*7b90*/  LDL R13, [R1+0xb4] ;  /* 0x0000b400010d7983 */ /* 0x000f640000100800 */
[----:B-----5:R-:W-:-:S04]  /*7ba0*/  LEA R15, R13, R6, 0xc ;  /* 0x000000060d0f7211 */ /* 0x020fc800078e60ff */
[----:B------:R-:W-:Y:S01]  /*7bb0*/  IADD3 R0, R15, UR44, RZ ;  /* 0x0000002c0f007c10 */ /* 0x000fe2000fffe0ff */
[----:B------:R-:W-:Y:S04]  /*7bc0*/  LDS.U16 R3, [R15+UR44+0x100] ;  /* 0x0001002c0f037984 */ /* 0x000fe80008000400 */
[----:B------:R-:W-:Y:S01]  /*7bd0*/  IMAD.IADD R20, R0, 0x1, R7 ;  /* 0x0000000100147824 */ /* 0x000fe200078e0207 */
[----:B------:R-:W-:Y:S04]  /*7be0*/  LDS.U16 R4, [R15+UR44+0x208] ;  /* 0x0002082c0f047984 */ /* 0x000fe80008000400 */
[----:B------:R-:W5:Y:S04]  /*7bf0*/  LDS.U16 R0, [R15+UR44+0x200] ;  /* 0x0002002c0f007984 */ /* 0x000f680008000400 */
[----:B------:R-:W1:Y:S04]  /*7c00*/  LDS.U16 R5, [R15+UR44+0x108] ;  /* 0x0001082c0f057984 */ /* 0x000e680008000400 */
[----:B----4-:R-:W-:Y:S04]  /*7c10*/  LDS.U16 R11, [R20+0x200] ;  /* 0x00020000140b7984 */ /* 0x010fe80000000400 */
[----:B------:R-:W4:Y:S04]  /*7c20*/  LDS.U16 R12, [R20+0x100] ;  /* 0x00010000140c7984 */ /* 0x000f280000000400 */
[----:B------:R-:W-:Y:S04]  /*7c30*/  LDS.U16 R13, [R20+0x208] ;  /* 0x00020800140d7984 */ /* 0x000fe80000000400 */
[----:B------:R-:W2:Y:S01]  /*7c40*/  LDS.U16 R14, [R20+0x108] ;  /* 0x00010800140e7984 */ /* 0x000ea20000000400 */
[----:B-----5:R-:W-:-:S02]  /*7c50*/  PRMT R0, R3, 0x5410, R0 ;  /* 0x0000541003007816 */ /* 0x020fc40000000000 */
[----:B-1----:R-:W-:Y:S02]  /*7c60*/  PRMT R3, R5, 0x5410, R4 ;  /* 0x0000541005037816 */ /* 0x002fe40000000004 */
[----:B----4-:R-:W-:Y:S02]  /*7c70*/  PRMT R4, R12, 0x5410, R11 ;  /* 0x000054100c047816 */ /* 0x010fe4000000000b */
[----:B--2---:R-:W-:-:S07]  /*7c80*/  PRMT R5, R14, 0x5410, R13 ;  /* 0x000054100e057816 */ /* 0x004fce000000000d */
.L_x_86:
[----:B------:R-:W-:Y:S05]  /*7c90*/  BSYNC B1 ;  /* 0x0000000000017941 */ /* 0x000fea0003800000 */
.L_x_85:
[----:B------:R-:W-:Y:S01]  /*7ca0*/  @!PT LDS RZ, [RZ] ;  /* 0x00000000fffff984 */ /* 0x000fe20000000800 */
[----:B------:R-:W-:Y:S01]  /*7cb0*/  @!PT LDS RZ, [RZ] ;  /* 0x00000000fffff984 */ /* 0x000fe20000000800 */
[----:B------:R-:W-:Y:S01]  /*7cc0*/  @!PT LDS RZ, [RZ] ;  /* 0x00000000fffff984 */ /* 0x000fe20000000800 */
[----:B------:R-:W-:Y:S01]  /*7cd0*/  @!PT LDS RZ, [RZ] ;  /* 0x00000000fffff984 */ /* 0x000fe20000000800 */
[----:B------:R5:W-:Y:S06]  /*7ce0*/  MEMBAR.ALL.CTA ;  /* 0x0000000000007992 */ /* 0x000bec0000008000 */
[----:B-----5:R-:W1:Y:S01]  /*7cf0*/  FENCE.VIEW.ASYNC.S ;  /* 0x00000000000073c6 */ /* 0x020e620000000000 */
[----:B------:R-:W-:Y:S05]  /*7d00*/  @!P2 BRA `(.L_x_87) ;  /* 0x000000000004a947 */ /* 0x000fea0003800000 */
[----:B------:R-:W-:Y:S01]  /*7d10*/  BPT.TRAP 0x1 ;  /* 0x000000040000795c */ /* 0x000fe20000300000 */
.L_x_87:
[----:B------:R-:W5:Y:S04]  /*7d20*/  LDL.LU R13, [R1+0xb4] ;  /* 0x0000b400010d7983 */ /* 0x000f680000300800 */
[----:B------:R-:W2:Y:S01]  /*7d30*/  LDL.LU R14, [R1+0xb8] ;  /* 0x0000b800010e7983 */ /* 0x000ea20000300800 */
[C---:B----4-:R-:W-:Y:S02]  /*7d40*/  LEA R11, R10.reuse, UR44, 0x3 ;  /* 0x0000002c0a0b7c11 */ /* 0x050fe4000f8e18ff */
[----:B-1----:R-:W-:Y:S01]  /*7d50*/  IADD3 R10, R10, 0x1, RZ ;  /* 0x000000010a0a7810 */ /* 0x002fe20007ffe0ff */
[----:B------:R-:W1:Y:S01]  /*7d60*/  S2R R12, SR_CgaCtaId ;  /* 0x00000000000c7919 */ /* 0x000e620000008800 */
[----:B------:R-:W-:Y:S02]  /*7d70*/  IADD3 R11, R11, 0xa0, RZ ;  /* 0x000000a00b0b7810 */ /* 0x000fe40007ffe0ff */
[----:B------:R-:W-:-:S04]  /*7d80*/  ISETP.NE.AND P2, PT, R10, 0x4, PT ;  /* 0x000000040a00780c */ /* 0x000fc80003f45270 */
[----:B------:R-:W-:Y:S02]  /*7d90*/  SEL R10, R10, RZ, P2 ;  /* 0x000000ff0a0a7207 */ /* 0x000fe40001000000 */
[----:B-1----:R-:W-:Y:S02]  /*7da0*/  PRMT R11, R12, 0x654, R11 ;  /* 0x000006540c0b7816 */ /* 0x002fe4000000000b */
[----:B------:R-:W-:Y:S02]  /*7db0*/  SEL R12, RZ, 0x1, P2 ;  /* 0x00000001ff0c7807 */ /* 0x000fe40001000000 */
[----:B------:R5:W-:Y:S02]  /*7dc0*/  SYNCS.ARRIVE.TRANS64.RED.A1T0 RZ, [R11+URZ], RZ ;  /* 0x000000ff0bff79a7 */ /* 0x000be4000810043f */
[----:B------:R-:W-:Y:S01]  /*7dd0*/  LOP3.LUT R9, R9, R12, RZ, 0x3c, !PT ;  /* 0x0000000c09097212 */ /* 0x000fe200078e3cff */
[----:B-----5:R-:W-:-:S05]  /*7de0*/  VIADD R11, R13, 0x1 ;  /* 0x000000010d0b7836 */ /* 0x020fca0000000000 */
[----:B------:R-:W-:-:S04]  /*7df0*/  ISETP.NE.AND P3, PT, R11, 0x4, PT ;  /* 0x000000040b00780c */ /* 0x000fc80003f65270 */
[----:B------:R-:W-:Y:S02]  /*7e00*/  SEL R13, RZ, 0x1, P3 ;  /* 0x00000001ff0d7807 */ /* 0x000fe40001800000 */
[----:B------:R-:W-:Y:S02]  /*7e10*/  SEL R11, R11, RZ, P3 ;  /* 0x000000ff0b0b7207 */ /* 0x000fe40001800000 */
[----:B--2---:R-:W-:-:S03]  /*7e20*/  LOP3.LUT R14, R14, R13, RZ, 0x3c, !PT ;  /* 0x0000000d0e0e7212 */ /* 0x004fc600078e3cff */
[----:B------:R4:W-:Y:S04]  /*7e30*/  STL [R1+0xb4], R11 ;  /* 0x0000b40b01007387 */ /* 0x0009e80000100800 */
[----:B------:R4:W-:Y:S02]  /*7e40*/  STL [R1+0xb8], R14 ;  /* 0x0000b80e01007387 */ /* 0x0009e40000100800 */
.L_x_81:
[----:B------:R-:W-:Y:S05]  /*7e50*/  BSYNC B0 ;  /* 0x0000000000007941 */ /* 0x000fea0003800000 */
.L_x_80:
[-C--:B----4-:R-:W-:Y:S01]  /*7e60*/  F2FP.F16.E4M3.UNPACK_B R11, R0.reuse ;  /* 0x00000000ff0b723e */ /* 0x090fe200020006ff */
        /* <DEDUP_REMOVED lines=65> */
.L_x_88:
        /* <DEDUP_REMOVED lines=27> */
.L_x_90:
[----:B------:R-:W-:Y:S05]  /*8430*/  BSYNC B0 ;  /* 0x0000000000007941 */ /* 0x000fea0003800000 */
.L_x_89:
[----:B------:R-:W-:Y:S04]  /*8440*/  BSSY B0, `(.L_x_91) ;  /* 0x000003c000007945 */ /* 0x000fe80003800000 */
[----:B------:R-:W-:Y:S05]  /*8450*/  @P0 BRA `(.L_x_92) ;  /* 0x0000000000e80947 */ /* 0x000fea0003800000 */
[----:B------:R-:W-:-:S04]  /*8460*/  MOV R11, UR56 ;  /* 0x00000038000b7c02 */ /* 0x000fc80008000f00 */
[----:B------:R-:W-:-:S13]  /*8470*/  ISETP.NE.AND P2, PT, R11, 0x3, PT ;  /* 0x000000030b00780c */ /* 0x000fda0003f45270 */
[----:B------:R-:W-:Y:S05]  /*8480*/  @!P2 BRA `(.L_x_93) ;  /* 0x000000000004a947 */ /* 0x000fea0003800000 */
[----:B------:R-:W-:Y:S01]  /*8490*/  BPT.TRAP 0x1 ;  /* 0x000000040000795c */ /* 0x000fe20000300000 */
.L_x_93:
[----:B------:R-:W4:Y:S04]  /*84a0*/  LDL R12, [R1+0xb8] ;  /* 0x0000b800010c7983 */ /* 0x000f280000100800 */
[----:B------:R-:W5:Y:S01]  /*84b0*/  LDL R11, [R1+0xb4] ;  /* 0x0000b400010b7983 */ /* 0x000f620000100800 */
[----:B------:R-:W-:Y:S01]  /*84c0*/  BSSY B1, `(.L_x_94) ;  /* 0x0000005000017945 */ /* 0x000fe20003800000 */
[----:B----4-:R-:W-:Y:S02]  /*84d0*/  SHF.L.U32 R12, R12, 0x1f, RZ ;  /* 0x0000001f0c0c7819 */ /* 0x010fe400000006ff */
[----:B-----5:R-:W-:-:S04]  /*84e0*/  LEA R11, R11, UR44, 0x3 ;  /* 0x0000002c0b0b7c11 */ /* 0x020fc8000f8e18ff */
[----:B------:R-:W4:Y:S02]  /*84f0*/  SYNCS.PHASECHK.TRANS64.TRYWAIT P3, [R11+URZ+0x80], R12 ;  /* 0x0000800c0b0075a7 */ /* 0x000f24000806017f */
[----:B----4-:R-:W-:Y:S05]  /*8500*/  @!P3 BRA `(.L_x_95) ;  /* 0x000000640028b947 */ /* 0x010fea0003800000 */
.L_x_243:
[----:B------:R-:W-:Y:S05]  /*8510*/  BSYNC B1 ;  /* 0x0000000000017941 */ /* 0x000fea0003800000 */
.L_x_94:
[----:B------:R-:W-:Y:S04]  /*8520*/  BSSY B1, `(.L_x_96) ;  /* 0x0000012000017945 */ /* 0x000fe80003800000 */
[----:B------:R-:W-:Y:S05]  /*8530*/  @P4 BRA `(.L_x_97) ;  /* 0x0000000000404947 */ /* 0x000fea0003800000 */
[----:B------:R-:W5:Y:S02]  /*8540*/  LDL R13, [R1+0xb4] ;  /* 0x0000b400010d7983 */ /* 0x000f640000100800 */
[----:B-----5:R-:W-:-:S05]  /*8550*/  LEA R15, R13, R6, 0xc ;  /* 0x000000060d0f7211 */ /* 0x020fca00078e60ff */
[----:B------:R-:W-:Y:S01]  /*8560*/  VIADD R0, R15, UR44 ;  /* 0x0000002c0f007c36 */ /* 0x000fe20008000000 */
[----:B------:R-:W-:Y:S04]  /*8570*/  LDS.U16 R3, [R15+UR44+0x100] ;  /* 0x0001002c0f037984 */ /* 0x000fe80008000400 */
[----:B------:R-:W-:Y:S01]  /*8580*/  IADD3 R20, R0, R7, RZ ;  /* 0x0000000700147210 */ /* 0x000fe20007ffe0ff */
        /* <DEDUP_REMOVED lines=11> */
.L_x_97:
[----:B------:R-:W-:Y:S05]  /*8640*/  BSYNC B1 ;  /* 0x0000000000017941 */ /* 0x000fea0003800000 */
.L_x_96:
        /* <DEDUP_REMOVED lines=8> */
.L_x_98:
[----:B------:R-:W5:Y:S04]  /*86d0*/  LDL.LU R13, [R1+0xb4] ;  /* 0x0000b400010d7983 */ /* 0x000f680000300800 */
[----:B------:R-:W2:Y:S01]  /*86e0*/  LDL.LU R14, [R1+0xb8] ;  /* 0x0000b800010e7983 */ /* 0x000ea20000300800 */
[C---:B----4-:R-:W-:Y:S01]  /*86f0*/  LEA R11, R10.reuse, UR44, 0x3 ;  /* 0x0000002c0a0b7c11 */ /* 0x050fe2000f8e18ff */
[----:B-1----:R-:W-:Y:S01]  /*8700*/  VIADD R10, R10, 0x1 ;  /* 0x000000010a0a7836 */ /* 0x002fe20000000000 */
[----:B------:R-:W1:Y:S02]  /*8710*/  S2R R12, SR_CgaCtaId ;  /* 0x00000000000c7919 */ /* 0x000e640000008800 */
[----:B------:R-:W-:Y:S02]  /*8720*/  IADD3 R11, R11, 0xa0, RZ ;  /* 0x000000a00b0b7810 */ /* 0x000fe40007ffe0ff */
[----:B------:R-:W-:-:S04]  /*8730*/  ISETP.NE.AND P2, PT, R10, 0x4, PT ;  /* 0x000000040a00780c */ /* 0x000fc80003f45270 */
[----:B------:R-:W-:Y:S02]  /*8740*/  SEL R10, R10, RZ, P2 ;  /* 0x000000ff0a0a7207 */ /* 0x000fe40001000000 */
[----:B-1----:R-:W-:Y:S02]  /*8750*/  PRMT R11, R12, 0x654, R11 ;  /* 0x000006540c0b7816 */ /* 0x002fe4000000000b */
[----:B------:R-:W-:Y:S02]  /*8760*/  SEL R12, RZ, 0x1, P2 ;  /* 0x00000001ff0c7807 */ /* 0x000fe40001000000 */
[----:B------:R5:W-:Y:S02]  /*8770*/  SYNCS.ARRIVE.TRANS64.RED.A1T0 RZ, [R11+URZ], RZ ;  /* 0x000000ff0bff79a7 */ /* 0x000be4000810043f */
[----:B------:R-:W-:Y:S02]  /*8780*/  LOP3.LUT R9, R9, R12, RZ, 0x3c, !PT ;  /* 0x0000000c09097212 */ /* 0x000fe400078e3cff */
[----:B-----5:R-:W-:-:S04]  /*8790*/  IADD3 R11, R13, 0x1, RZ ;  /* 0x000000010d0b7810 */ /* 0x020fc80007ffe0ff */
[----:B------:R-:W-:-:S04]  /*87a0*/  ISETP.NE.AND P3, PT, R11, 0x4, PT ;  /* 0x000000040b00780c */ /* 0x000fc80003f65270 */
[----:B------:R-:W-:Y:S02]  /*87b0*/  SEL R13, RZ, 0x1, P3 ;  /* 0x00000001ff0d7807 */ /* 0x000fe40001800000 */
[----:B------:R-:W-:Y:S02]  /*87c0*/  SEL R11, R11, RZ, P3 ;  /* 0x000000ff0b0b7207 */ /* 0x000fe40001800000 */
[----:B--2---:R-:W-:-:S03]  /*87d0*/  LOP3.LUT R14, R14, R13, RZ, 0x3c, !PT ;  /* 0x0000000d0e0e7212 */ /* 0x004fc600078e3cff */
[----:B------:R4:W-:Y:S04]  /*87e0*/  STL [R1+0xb4], R11 ;  /* 0x0000b40b01007387 */ /* 0x0009e80000100800 */
[----:B------:R4:W-:Y:S02]  /*87f0*/  STL [R1+0xb8], R14 ;  /* 0x0000b80e01007387 */ /* 0x0009e40000100800 */
.L_x_92:
[----:B------:R-:W-:Y:S05]  /*8800*/  BSYNC B0 ;  /* 0x0000000000007941 */ /* 0x000fea0003800000 */
.L_x_91:
        /* <DEDUP_REMOVED lines=26> */
[----:B------:R-:W-:Y:S01]  /*89b0*/  HADD2.F32 R13, -RZ, R15.H0_H0 ;  /* 0x2000000fff0d7230 */ /* 0x000fe20000004100 */
[----:B------:R-:W-:Y:S01]  /*89c0*/  F2FP.F16.E4M3.UNPACK_B R15, R4.H1 ;  /* 0x00000004ff0f723e */ /* 0x000fe200030006ff */
[----:B------:R-:W-:Y:S01]  /*89d0*/  FMUL R155, R2, R155 ;  /* 0x0000009b029b7220 */ /* 0x000fe20000400000 */
[----:B------:R-:W-:Y:S01]  /*89e0*/  FFMA R24, R16, R24, R11 ;  /* 0x0000001810187223 */ /* 0x000fe2000000000b */
[----:B------:R-:W-:Y:S02]  /*89f0*/  HADD2.F32 R21, -RZ, R21.H1_H1 ;  /* 0x30000015ff157230 */ /* 0x000fe40000004100 */
[C---:B------:R-:W-:Y:S01]  /*8a00*/  FMUL R157, R2.reuse, R157 ;  /* 0x0000009d029d7220 */ /* 0x040fe20000400000 */
[----:B------:R-:W-:Y:S01]  /*8a10*/  FMUL R11, R2, R154 ;  /* 0x0000009a020b7220 */ /* 0x000fe20000400000 */
[----:B------:R-:W-:Y:S01]  /*8a20*/  FFMA R155, R16, R26, R155 ;  /* 0x0000001a109b7223 */ /* 0x000fe2000000009b */
[----:B------:R-:W-:-:S02]  /*8a30*/  HADD2.F32 R28, -RZ, R15.H0_H0 ;  /* 0x2000000fff1c7230 */ /* 0x000fc40000004100 */
[----:B------:R-:W-:Y:S01]  /*8a40*/  FFMA R157, R16, R13, R157 ;  /* 0x0000000d109d7223 */ /* 0x000fe2000000009d */
[----:B------:R-:W-:Y:S02]  /*8a50*/  HADD2.F32 R30, -RZ, R15.H1_H1 ;  /* 0x3000000fff1e7230 */ /* 0x000fe40000004100 */
[----:B------:R-:W-:Y:S01]  /*8a60*/  FMUL R153, R2, R153 ;  /* 0x0000009902997220 */ /* 0x000fe20000400000 */
[----:B------:R-:W-:Y:S01]  /*8a70*/  FFMA R26, R16, R21, R11 ;  /* 0x00000015101a7223 */ /* 0x000fe2000000000b */
[----:B------:R-:W-:Y:S01]  /*8a80*/  FMUL R13, R2, R152 ;  /* 0x00000098020d7220 */ /* 0x000fe20000400000 */
[-C--:B------:R-:W-:Y:S01]  /*8a90*/  F2FP.F16.E4M3.UNPACK_B R15, R5.reuse ;  /* 0x00000005ff0f723e */ /* 0x080fe200020006ff */
[C---:B------:R-:W-:Y:S01]  /*8aa0*/  FFMA R153, R16.reuse, R28, R153 ;  /* 0x0000001c10997223 */ /* 0x040fe20000000099 */
[----:B------:R-:W-:Y:S01]  /*8ab0*/  F2FP.F16.E4M3.UNPACK_B R11, R5.H1 ;  /* 0x00000005ff0b723e */ /* 0x000fe200030006ff */
[----:B------:R-:W-:Y:S01]  /*8ac0*/  FFMA R28, R16, R30, R13 ;  /* 0x0000001e101c7223 */ /* 0x000fe2000000000d */
[----:B------:R-:W-:Y:S01]  /*8ad0*/  FMUL R23, R2, R23 ;  /* 0x0000001702177220 */ /* 0x000fe20000400000 */
[----:B------:R-:W-:-:S02]  /*8ae0*/  HADD2.F32 R21, -RZ, R15.H0_H0 ;  /* 0x2000000fff157230 */ /* 0x000fc40000004100 */
[C---:B------:R-:W-:Y:S01]  /*8af0*/  FMUL R19, R2.reuse, R19 ;  /* 0x0000001302137220 */ /* 0x040fe20000400000 */
[----:B------:R-:W-:Y:S02]  /*8b00*/  HADD2.F32 R30, -RZ, R15.H1_H1 ;  /* 0x3000000fff1e7230 */ /* 0x000fe40000004100 */
[----:B------:R-:W-:Y:S01]  /*8b10*/  FMUL R13, R2, R18 ;  /* 0x00000012020d7220 */ /* 0x000fe20000400000 */
[--C-:B------:R-:W-:Y:S02]  /*8b20*/  HADD2.F32 R32, -RZ, R11.reuse.H0_H0 ;  /* 0x2000000bff207230 */ /* 0x100fe40000004100 */
[----:B------:R-:W-:Y:S01]  /*8b30*/  FFMA R23, R16, R21, R23 ;  /* 0x0000001510177223 */ /* 0x000fe20000000017 */
[----:B------:R-:W-:Y:S02]  /*8b40*/  HADD2.F32 R34, -RZ, R11.H1_H1 ;  /* 0x3000000bff227230 */ /* 0x000fe40000004100 */
[----:B------:R-:W-:Y:S01]  /*8b50*/  FMUL R11, R2, R22 ;  /* 0x00000016020b7220 */ /* 0x000fe20000400000 */
[----:B------:R-:W-:Y:S01]  /*8b60*/  F2FP.SATFINITE.RELU.E4M3.F32.PACK_AB_MERGE_C R163, R12, R163, RZ ;  /* 0x000000a30ca3723e */ /* 0x000fe200048078ff */
[----:B------:R-:W-:Y:S01]  /*8b70*/  FFMA R19, R16, R32, R19 ;  /* 0x0000002010137223 */ /* 0x000fe20000000013 */
[----:B------:R-:W-:Y:S01]  /*8b80*/  F2FP.SATFINITE.RELU.E4M3.F32.PACK_AB_MERGE_C R161, R14, R161, RZ ;  /* 0x000000a10ea1723e */ /* 0x000fe200048078ff */
[C---:B------:R-:W-:Y:S01]  /*8b90*/  FFMA R18, R16.reuse, R30, R11 ;  /* 0x0000001e10127223 */ /* 0x040fe2000000000b */
[----:B------:R-:W-:Y:S01]  /*8ba0*/  FFMA R22, R16, R34, R13 ;  /* 0x0000002210167223 */ /* 0x000fe2000000000d */
[----:B------:R-:W-:-:S02]  /*8bb0*/  F2FP.SATFINITE.RELU.E4M3.F32.PACK_AB_MERGE_C R159, R20, R159, RZ ;  /* 0x0000009f149f723e */ /* 0x000fc400048078ff */
[----:B------:R-:W-:Y:S02]  /*8bc0*/  F2FP.SATFINITE.RELU.E4M3.F32.PACK_AB_MERGE_C R157, R24, R157, RZ ;  /* 0x0000009d189d723e */ /* 0x000fe400048078ff */
[----:B------:R-:W-:Y:S02]  /*8bd0*/  F2FP.SATFINITE.RELU.E4M3.F32.PACK_AB_MERGE_C R155, R26, R155, RZ ;  /* 0x0000009b1a9b723e */ /* 0x000fe400048078ff */
[----:B------:R-:W-:Y:S02]  /*8be0*/  F2FP.SATFINITE.RELU.E4M3.F32.PACK_AB_MERGE_C R153, R28, R153, RZ ;  /* 0x000000991c99723e */ /* 0x000fe400048078ff */
[----:B------:R-:W-:Y:S02]  /*8bf0*/  F2FP.SATFINITE.RELU.E4M3.F32.PACK_AB_MERGE_C R23, R18, R23, RZ ;  /* 0x000000171217723e */ /* 0x000fe400048078ff */
[----:B------:R-:W-:Y:S01]  /*8c00*/  F2FP.SATFINITE.RELU.E4M3.F32.PACK_AB_MERGE_C R19, R22, R19, RZ ;  /* 0x000000131613723e */ /* 0x000fe200048078ff */
[----:B------:R-:W-:Y:S06]  /*8c10*/  @P1 BRA `(.L_x_99) ;  /* 0x0000000000041947 */ /* 0x000fec0003800000 */
[----:B------:R-:W-:-:S04]  /*8c20*/  DEPBAR.LE SB0, 0x1 ;  /* 0x000080400000791a */ /* 0x000fc80000000000 */
.L_x_99:
        /* <DEDUP_REMOVED lines=27> */
.L_x_101:
[----:B------:R-:W-:Y:S05]  /*8de0*/  BSYNC B0 ;  /* 0x0000000000007941 */ /* 0x000fea0003800000 */
.L_x_100:
[----:B------:R-:W-:Y:S04]  /*8df0*/  BSSY B0, `(.L_x_102) ;  /* 0x000003c000007945 */ /* 0x000fe80003800000 */
[----:B------:R-:W-:Y:S05]  /*8e00*/  @P0 BRA `(.L_x_103) ;  /* 0x0000000000e80947 */ /* 0x000fea0003800000 */
[----:B------:R-:W-:-:S04]  /*8e10*/  MOV R11, UR56 ;  /* 0x00000038000b7c02 */ /* 0x000fc80008000f00 */
[----:B------:R-:W-:-:S13]  /*8e20*/  ISETP.NE.AND P2, PT, R11, 0x3, PT ;  /* 0x000000030b00780c */ /* 0x000fda0003f45270 */
[----:B------:R-:W-:Y:S05]  /*8e30*/  @!P2 BRA `(.L_x_104) ;  /* 0x000000000004a947 */ /* 0x000fea0003800000 */
[----:B------:R-:W-:Y:S01]  /*8e40*/  BPT.TRAP 0x1 ;  /* 0x000000040000795c */ /* 0x000fe20000300000 */
.L_x_104:
[----:B------:R-:W4:Y:S04]  /*8e50*/  LDL R12, [R1+0xb8] ;  /* 0x0000b800010c7983 */ /* 0x000f280000100800 */
[----:B------:R-:W5:Y:S01]  /*8e60*/  LDL R11, [R1+0xb4] ;  /* 0x0000b400010b7983 */ /* 0x000f620000100800 */
[----:B------:R-:W-:Y:S01]  /*8e70*/  BSSY B1, `(.L_x_105) ;  /* 0x0000005000017945 */ /* 0x000fe20003800000 */
[----:B----4-:R-:W-:Y:S02]  /*8e80*/  SHF.L.U32 R12, R12, 0x1f, RZ ;  /* 0x0000001f0c0c7819 */ /* 0x010fe400000006ff */
[----:B-----5:R-:W-:-:S04]  /*8e90*/  LEA R11, R11, UR44, 0x3 ;  /* 0x0000002c0b0b7c11 */ /* 0x020fc8000f8e18ff */
[----:B------:R-:W4:Y:S02]  /*8ea0*/  SYNCS.PHASECHK.TRANS64.TRYWAIT P3, [R11+URZ+0x80], R12 ;  /* 0x0000800c0b0075a7 */ /* 0x000f24000806017f */
[----:B----4-:R-:W-:Y:S05]  /*8eb0*/  @!P3 BRA `(.L_x_106) ;  /* 0x0000005800d0b947 */ /* 0x010fea0003800000 */
.L_x_244:
[----:B------:R-:W-:Y:S05]  /*8ec0*/  BSYNC B1 ;  /* 0x0000000000017941 */ /* 0x000fea0003800000 */
.L_x_105:
[----:B------:R-:W-:Y:S04]  /*8ed0*/  BSSY B1, `(.L_x_107) ;  /* 0x0000012000017945 */ /* 0x000fe80003800000 */
[----:B------:R-:W-:Y:S05]  /*8ee0*/  @P4 BRA `(.L_x_108) ;  /* 0x0000000000404947 */ /* 0x000fea0003800000 */
[----:B------:R-:W5:Y:S02]  /*8ef0*/  LDL R13, [R1+0xb4] ;  /* 0x0000b400010d7983 */ /* 0x000f640000100800 */
[----:B-----5:R-:W-:-:S05]  /*8f00*/  IMAD R15, R13, 0x1000, R6 ;  /* 0x000010000d0f7824 */ /* 0x020fca00078e0206 */
[----:B------:R-:W-:Y:S01]  /*8f10*/  IADD3 R0, R15, UR44, RZ ;  /* 0x0000002c0f007c10 */ /* 0x000fe2000fffe0ff */
[----:B------:R-:W-:Y:S03]  /*8f20*/  LDS.U16 R3, [R15+UR44+0x100] ;  /* 0x0001002c0f037984 */ /* 0x000fe60008000400 */
        /* <DEDUP_REMOVED lines=12> */
.L_x_108:
[----:B------:R-:W-:Y:S05]  /*8ff0*/  BSYNC B1 ;  /* 0x0000000000017941 */ /* 0x000fea0003800000 */
.L_x_107:
        /* <DEDUP_REMOVED lines=8> */
.L_x_109:
[----:B------:R-:W5:Y:S04]  /*9080*/  LDL.LU R13, [R1+0xb4] ;  /* 0x0000b400010d7983 */ /* 0x000f680000300800 */
[----:B------:R-:W2:Y:S01]  /*9090*/  LDL.LU R14, [R1+0xb8] ;  /* 0x0000b800010e7983 */ /* 0x000ea20000300800 */
[C---:B----4-:R-:W-:Y:S02]  /*90a0*/  LEA R11, R10.reuse, UR44, 0x3 ;  /* 0x0000002c0a0b7c11 */ /* 0x050fe4000f8e18ff */
[----:B-1----:R-:W-:Y:S01]  /*90b0*/  IADD3 R10, R10, 0x1, RZ ;  /* 0x000000010a0a7810 */ /* 0x002fe20007ffe0ff */
[----:B------:R-:W1:Y:S02]  /*90c0*/  S2R R12, SR_CgaCtaId ;  /* 0x00000000000c7919 */ /* 0x000e640000008800 */
[----:B------:R-:W-:Y:S01]  /*90d0*/  VIADD R11, R11, 0xa0 ;  /* 0x000000a00b0b7836 */ /* 0x000fe20000000000 */
        /* <DEDUP_REMOVED lines=13> */
.L_x_103:
[----:B------:R-:W-:Y:S05]  /*91b0*/  BSYNC B0 ;  /* 0x0000000000007941 */ /* 0x000fea0003800000 */
.L_x_102:
[----:B------:R-:W5:Y:S04]  /*91c0*/  LDL.LU R29, [R1] ;  /* 0x00000000011d7983 */ /* 0x000f680000300800 */
[----:B------:R-:W2:Y:S04]  /*91d0*/  LDL.LU R27, [R1+0x4] ;  /* 0x00000400011b7983 */ /* 0x000ea80000300800 */
[----:B------:R-:W3:Y:S04]  /*91e0*/  LDL.LU R22, [R1+0x8] ;  /* 0x0000080001167983 */ /* 0x000ee80000300800 */
[----:B------:R-:W3:Y:S04]  /*91f0*/  LDL.LU R34, [R1+0xc] ;  /* 0x00000c0001227983 */ /* 0x000ee80000300800 */
[----:B------:R-:W3:Y:S01]  /*9200*/  LDL.LU R24, [R1+0x10] ;  /* 0x0000100001187983 */ /* 0x000ee20000300800 */
[----:B----4-:R-:W-:-:S03]  /*9210*/  F2FP.F16.E4M3.UNPACK_B R11, R0 ;  /* 0x00000000ff0b723e */ /* 0x010fc600020006ff */
[----:B------:R-:W4:Y:S04]  /*9220*/  LDL.LU R26, [R1+0x14] ;  /* 0x00001400011a7983 */ /* 0x000f280000300800 */
[----:B------:R-:W4:Y:S01]  /*9230*/  LDL.LU R32, [R1+0x18] ;  /* 0x0000180001207983 */ /* 0x000f220000300800 */
[--C-:B------:R-:W-:Y:S02]  /*9240*/  HADD2.F32 R12, -RZ, R11.reuse.H0_H0 ;  /* 0x2000000bff0c7230 */ /* 0x100fe40000004100 */
[C---:B------:R-:W-:Y:S01]  /*9250*/  FMUL R17, R2.reuse, R17 ;  /* 0x0000001102117220 */ /* 0x040fe20000400000 */
[----:B------:R-:W-:Y:S01]  /*9260*/  HADD2.F32 R14, -RZ, R11.H1_H1 ;  /* 0x3000000bff0e7230 */ /* 0x000fe20000004100 */
[----:B------:R-:W4:Y:S01]  /*9270*/  LDL.LU R30, [R1+0x1c] ;  /* 0x00001c00011e7983 */ /* 0x000f220000300800 */
[----:B------:R-:W-:Y:S01]  /*9280*/  F2FP.F16.E4M3.UNPACK_B R13, R0.H1 ;  /* 0x00000000ff0d723e */ /* 0x000fe200030006ff */
[----:B------:R-:W-:-:S02]  /*9290*/  FMUL R11, R2, R228 ;  /* 0x000000e4020b7220 */ /* 0x000fc40000400000 */
[----:B------:R-:W4:Y:S01]  /*92a0*/  LDL.LU R28, [R1+0x20] ;  /* 0x00002000011c7983 */ /* 0x000f220000300800 */
[C---:B------:R-:W-:Y:S01]  /*92b0*/  FFMA R17, R16.reuse, R12, R17 ;  /* 0x0000000c10117223 */ /* 0x040fe20000000011 */
[----:B------:R-:W-:Y:S01]  /*92c0*/  FFMA R12, R16, R14, R11 ;  /* 0x0000000e100c7223 */ /* 0x000fe2000000000b */
[--C-:B------:R-:W-:Y:S01]  /*92d0*/  HADD2.F32 R18, -RZ, R13.reuse.H0_H0 ;  /* 0x2000000dff127230 */ /* 0x100fe20000004100 */
[----:B------:R-:W4:Y:S01]  /*92e0*/  LDL.LU R33, [R1+0x24] ;  /* 0x0000240001217983 */ /* 0x000f220000300800 */
[----:B------:R-:W-:Y:S02]  /*92f0*/  HADD2.F32 R14, -RZ, R13.H1_H1 ;  /* 0x3000000dff0e7230 */ /* 0x000fe40000004100 */
[----:B------:R-:W-:Y:S01]  /*9300*/  FMUL R229, R2, R229 ;  /* 0x000000e502e57220 */ /* 0x000fe20000400000 */
[----:B------:R-:W-:Y:S01]  /*9310*/  F2FP.F16.E4M3.UNPACK_B R15, R3 ;  /* 0x00000003ff0f723e */ /* 0x000fe200020006ff */
[----:B------:R-:W4:Y:S02]  /*9320*/  LDL.LU R31, [R1+0x28] ;  /* 0x00002800011f7983 */ /* 0x000f240000300800 */
[----:B------:R-:W-:-:S02]  /*9330*/  FFMA R229, R16, R18, R229 ;  /* 0x0000001210e57223 */ /* 0x000fc400000000e5 */
[--C-:B------:R-:W-:Y:S01]  /*9340*/  HADD2.F32 R18, -RZ, R15.reuse.H0_H0 ;  /* 0x2000000fff127230 */ /* 0x100fe20000004100 */
[----:B------:R-:W-:Y:S01]  /*9350*/  F2FP.F16.E4M3.UNPACK_B R19, R3.H1 ;  /* 0x00000003ff13723e */ /* 0x000fe200030006ff */
[----:B------:R-:W-:Y:S02]  /*9360*/  HADD2.F32 R20, -RZ, R15.H1_H1 ;  /* 0x3000000fff147230 */ /* 0x000fe40000004100 */
[C---:B-----5:R-:W-:Y:S02]  /*9370*/  FMUL R11, R2.reuse, R29 ;  /* 0x0000001d020b7220 */ /* 0x060fe40000400000 */
[----:B------:R-:W5:Y:S01]  /*9380*/  LDL.LU R29, [R1+0x2c] ;  /* 0x00002c00011d7983 */ /* 0x000f620000300800 */
[----:B--2---:R-:W-:-:S03]  /*9390*/  FMUL R13, R2, R27 ;  /* 0x0000001b020d7220 */ /* 0x004fc60000400000 */
[----:B------:R-:W2:Y:S01]  /*93a0*/  LDL.LU R27, [R1+0x30] ;  /* 0x00003000011b7983 */ /* 0x000ea20000300800 */
[----:B---3--:R-:W-:Y:S01]  /*93b0*/  FMUL R15, R2, R22 ;  /* 0x00000016020f7220 */ /* 0x008fe20000400000 */
[C---:B------:R-:W-:Y:S01]  /*93c0*/  FFMA R13, R16.reuse, R18, R13 ;  /* 0x00000012100d7223 */ /* 0x040fe2000000000d */
[C---:B------:R-:W-:Y:S01]  /*93d0*/  FFMA R14, R16.reuse, R14, R11 ;  /* 0x0000000e100e7223 */ /* 0x040fe2000000000b */
[----:B------:R-:W-:Y:S01]  /*93e0*/  F2FP.F16.E4M3.UNPACK_B R21, R4 ;  /* 0x00000004ff15723e */ /* 0x000fe200020006ff */
[----:B------:R-:W-:Y:S01]  /*93f0*/  FFMA R18, R16, R20, R15 ;  /* 0x0000001410127223 */ /* 0x000fe2000000000f */
[--C-:B------:R-:W-:Y:S02]  /*9400*/  HADD2.F32 R20, -RZ, R19.reuse.H0_H0 ;  /* 0x20000013ff147230 */ /* 0x100fe40000004100 */
[C---:B------:R-:W-:Y:S01]  /*9410*/  FMUL R11, R2.reuse, R34 ;  /* 0x00000022020b7220 */ /* 0x040fe20000400000 */
[----:B------:R-:W-:Y:S02]  /*9420*/  HADD2.F32 R22, -RZ, R19.H1_H1 ;  /* 0x30000013ff167230 */ /* 0x000fe40000004100 */
[----:B------:R-:W-:Y:S01]  /*9430*/  FMUL R15, R2, R24 ;  /* 0x00000018020f7220 */ /* 0x000fe20000400000 */
[----:B------:R-:W-:-:S02]  /*9440*/  HADD2.F32 R24, -RZ, R21.H0_H0 ;  /* 0x20000015ff187230 */ /* 0x000fc40000004100 */
[----:B------:R-:W-:Y:S01]  /*9450*/  FFMA R11, R16, R20, R11 ;  /* 0x00000014100b7223 */ /* 0x000fe2000000000b */
[----:B------:R-:W-:Y:S01]  /*9460*/  F2FP.F16.E4M3.UNPACK_B R23, R4.H1 ;  /* 0x00000004ff17723e */ /* 0x000fe200030006ff */
[----:B----4-:R-:W-:Y:S01]  /*9470*/  FMUL R19, R2, R26 ;  /* 0x0000001a02137220 */ /* 0x010fe20000400000 */
[----:B------:R-:W-:Y:S01]  /*9480*/  FFMA R20, R16, R22, R15 ;  /* 0x0000001610147223 */ /* 0x000fe2000000000f */
[----:B------:R-:W-:Y:S02]  /*9490*/  HADD2.F32 R22, -RZ, R21.H1_H1 ;  /* 0x30000015ff167230 */ /* 0x000fe40000004100 */
[----:B------:R-:W-:Y:S01]  /*94a0*/  FMUL R15, R2, R32 ;  /* 0x00000020020f7220 */ /* 0x000fe20000400000 */
[----:B------:R-:W-:Y:S01]  /*94b0*/  FFMA R19, R16, R24, R19 ;  /* 0x0000001810137223 */ /* 0x000fe20000000013 */
[--C-:B------:R-:W-:Y:S01]  /*94c0*/  HADD2.F32 R24, -RZ, R23.reuse.H0_H0 ;  /* 0x20000017ff187230 */ /* 0x100fe20000004100 */
[----:B------:R-:W-:Y:S01]  /*94d0*/  F2FP.F16.E4M3.UNPACK_B R25, R5 ;  /* 0x00000005ff19723e */ /* 0x000fe200020006ff */
[----:B------:R-:W-:-:S02]  /*94e0*/  HADD2.F32 R26, -RZ, R23.H1_H1 ;  /* 0x30000017ff1a7230 */ /* 0x000fc40000004100 */
[----:B------:R-:W-:Y:S01]  /*94f0*/  FMUL R21, R2, R30 ;  /* 0x0000001e02157220 */ /* 0x000fe20000400000 */
[----:B------:R-:W-:Y:S01]  /*9500*/  FFMA R22, R16, R22, R15 ;  /* 0x0000001610167223 */ /* 0x000fe2000000000f */
[----:B------:R-:W-:Y:S01]  /*9510*/  F2FP.F16.E4M3.UNPACK_B R15, R5.H1 ;  /* 0x00000005ff0f723e */ /* 0x000fe200030006ff */
[----:B------:R-:W-:Y:S01]  /*9520*/  FMUL R23, R2, R28 ;  /* 0x0000001c02177220 */ /* 0x000fe20000400000 */
[C---:B------:R-:W-:Y:S01]  /*9530*/  FFMA R21, R16.reuse, R24, R21 ;  /* 0x0000001810157223 */ /* 0x040fe20000000015 */
[--C-:B------:R-:W-:Y:S02]  /*9540*/  HADD2.F32 R28, -RZ, R25.reuse.H1_H1 ;  /* 0x30000019ff1c7230 */ /* 0x100fe40000004100 */
[----:B------:R-:W-:Y:S01]  /*9550*/  FFMA R24, R16, R26, R23 ;  /* 0x0000001a10187223 */ /* 0x000fe20000000017 */
[----:B------:R-:W-:Y:S02]  /*9560*/  HADD2.F32 R26, -RZ, R25.H0_H0 ;  /* 0x20000019ff1a7230 */ /* 0x000fe40000004100 */
[----:B------:R-:W-:-:S02]  /*9570*/  HADD2.F32 R30, -RZ, R15.H0_H0 ;  /* 0x2000000fff1e7230 */ /* 0x000fc40000004100 */
[----:B------:R-:W-:Y:S02]  /*9580*/  HADD2.F32 R32, -RZ, R15.H1_H1 ;  /* 0x3000000fff207230 */ /* 0x000fe40000004100 */
[C---:B------:R-:W-:Y:S01]  /*9590*/  FMUL R15, R2.reuse, R33 ;  /* 0x00000021020f7220 */ /* 0x040fe20000400000 */
[----:B------:R-:W-:-:S03]  /*95a0*/  FMUL R23, R2, R31 ;  /* 0x0000001f02177220 */ /* 0x000fc60000400000 */
        /* <DEDUP_REMOVED lines=9> */
[C---:B-----5:R-:W-:Y:S01]  /*9640*/  FMUL R25, R2.reuse, R29 ;  /* 0x0000001d02197220 */ /* 0x060fe20000400000 */
[----:B--2---:R-:W-:-:S03]  /*9650*/  FMUL R27, R2, R27 ;  /* 0x0000001b021b7220 */ /* 0x004fc60000400000 */
[C---:B------:R-:W-:Y:S01]  /*9660*/  FFMA R25, R16.reuse, R30, R25 ;  /* 0x0000001e10197223 */ /* 0x040fe20000000019 */
[----:B------:R-:W-:-:S05]  /*9670*/  FFMA R28, R16, R32, R27 ;  /* 0x00000020101c7223 */ /* 0x000fca000000001b */
[----:B------:R-:W-:Y:S01]  /*9680*/  F2FP.SATFINITE.RELU.E4M3.F32.PACK_AB_MERGE_C R25, R28, R25, RZ ;  /* 0x000000191c19723e */ /* 0x000fe200048078ff */
[----:B------:R-:W-:Y:S06]  /*9690*/  @P1 BRA `(.L_x_110) ;  /* 0x0000000000041947 */ /* 0x000fec0003800000 */
[----:B------:R-:W-:-:S04]  /*96a0*/  DEPBAR.LE SB0, 0x1 ;  /* 0x000080400000791a */ /* 0x000fc80000000000 */
.L_x_110:
        /* <DEDUP_REMOVED lines=16> */
[----:B---3--:R-:W3:Y:S02]  /*97b0*/  FENCE.VIEW.ASYNC.S ;  /* 0x00000000000073c6 */ /* 0x008ee40000000000 */
[----:B---3--:R-:W-:Y:S06]  /*97c0*/  BAR.SYNC.DEFER_BLOCKING 0x1, 0x100 ;  /* 0x0044000000007b1d */ /* 0x008fec0000010000 */
[----:B--2---:R-:W-:Y:S05]  /*97d0*/  @P1 BRA `(.L_x_112) ;  /* 0x0000000000201947 */ /* 0x004fea0003800000 */
[----:B------:R-:W-:Y:S02]  /*97e0*/  UIADD3 UR8, UP0, UR60, 0x4f0, URZ ;  /* 0x000004f03c087890 */ /* 0x000fe4000ff1e03f */
[----:B------:R-:W-:Y:S02]  /*97f0*/  UIADD3 UR5, UR41, 0xa0, URZ ;  /* 0x000000a029057890 */ /* 0x000fe4000fffe03f */
[----:B------:R-:W-:Y:S02]  /*9800*/  UIADD3 UR4, UR44, 0x5100, URZ ;  /* 0x000051002c047890 */ /* 0x000fe4000fffe03f */
[----:B------:R-:W-:Y:S01]  /*9810*/  UIADD3.X UR9, URZ, UR61, URZ, UP0, !UPT ;  /* 0x0000003d3f097290 */ /* 0x000fe200087fe43f */
[----:B------:R-:W-:Y:S01]  /*9820*/  UMOV UR6, UR42 ;  /* 0x0000002a00067c82 */ /* 0x000fe20008000000 */
[----:B------:R-:W-:-:S07]  /*9830*/  UMOV UR7, UR43 ;  /* 0x0000002b00077c82 */ /* 0x000fce0008000000 */
[----:B------:R2:W-:Y:S02]  /*9840*/  UTMASTG.3D [UR4], [UR8] ;  /* 0x00000004080073b5 */ /* 0x0005e40008010000 */
[----:B--2---:R0:W-:Y:S02]  /*9850*/  UTMACMDFLUSH ;  /* 0x00000000000079b7 */ /* 0x0041e40000000000 */
.L_x_112:
[----:B------:R-:W-:Y:S05]  /*9860*/  BSYNC B0 ;  /* 0x0000000000007941 */ /* 0x000fea0003800000 */
.L_x_111:
[----:B------:R-:W-:Y:S04]  /*9870*/  BSSY B0, `(.L_x_113) ;  /* 0x000003c000007945 */ /* 0x000fe80003800000 */
[----:B------:R-:W-:Y:S05]  /*9880*/  @P0 BRA `(.L_x_114) ;  /* 0x0000000000e80947 */ /* 0x000fea0003800000 */
[----:B------:R-:W-:-:S05]  /*9890*/  IMAD.U32 R11, RZ, RZ, UR56 ;  /* 0x00000038ff0b7e24 */ /* 0x000fca000f8e00ff */
[----:B------:R-:W-:-:S13]  /*98a0*/  ISETP.NE.AND P2, PT, R11, 0x3, PT ;  /* 0x000000030b00780c */ /* 0x000fda0003f45270 */
[----:B------:R-:W-:Y:S05]  /*98b0*/  @!P2 BRA `(.L_x_115) ;  /* 0x000000000004a947 */ /* 0x000fea0003800000 */
[----:B------:R-:W-:Y:S01]  /*98c0*/  BPT.TRAP 0x1 ;  /* 0x000000040000795c */ /* 0x000fe20000300000 */
.L_x_115:
[----:B------:R-:W2:Y:S04]  /*98d0*/  LDL R12, [R1+0xb8] ;  /* 0x0000b800010c7983 */ /* 0x000ea80000100800 */
[----:B------:R-:W3:Y:S01]  /*98e0*/  LDL R11, [R1+0xb4] ;  /* 0x0000b400010b7983 */ /* 0x000ee20000100800 */
[----:B------:R-:W-:Y:S01]  /*98f0*/  BSSY B1, `(.L_x_116) ;  /* 0x0000005000017945 */ /* 0x000fe20003800000 */
[----:B--2---:R-:W-:Y:S02]  /*9900*/  SHF.L.U32 R12, R12, 0x1f, RZ ;  /* 0x0000001f0c0c7819 */ /* 0x004fe400000006ff */
[----:B---3--:R-:W-:-:S04]  /*9910*/  LEA R11, R11, UR44, 0x3 ;  /* 0x0000002c0b0b7c11 */ /* 0x008fc8000f8e18ff */
[----:B------:R-:W2:Y:S02]  /*9920*/  SYNCS.PHASECHK.TRANS64.TRYWAIT P3, [R11+URZ+0x80], R12 ;  /* 0x0000800c0b0075a7 */ /* 0x000ea4000806017f */
[----:B--2---:R-:W-:Y:S05]  /*9930*/  @!P3 BRA `(.L_x_117) ;  /* 0x000000500044b947 */ /* 0x004fea0003800000 */
.L_x_245:
[----:B------:R-:W-:Y:S05]  /*9940*/  BSYNC B1 ;  /* 0x0000000000017941 */ /* 0x000fea0003800000 */
.L_x_116:
[----:B------:R-:W-:Y:S04]  /*9950*/  BSSY B1, `(.L_x_118) ;  /* 0x0000012000017945 */ /* 0x000fe80003800000 */
[----:B------:R-:W-:Y:S05]  /*9960*/  @P4 BRA `(.L_x_119) ;  /* 0x0000000000404947 */ /* 0x000fea0003800000 */
[----:B------:R-:W3:Y:S02]  /*9970*/  LDL R13, [R1+0xb4] ;  /* 0x0000b400010d7983 */ /* 0x000ee40000100800 */
[----:B---3--:R-:W-:-:S04]  /*9980*/  LEA R15, R13, R6, 0xc ;  /* 0x000000060d0f7211 */ /* 0x008fc800078e60ff */
[----:B------:R-:W-:Y:S01]  /*9990*/  IADD3 R0, R15, UR44, RZ ;  /* 0x0000002c0f007c10 */ /* 0x000fe2000fffe0ff */
[----:B------:R-:W-:Y:S04]  /*99a0*/  LDS.U16 R3, [R15+UR44+0x100] ;  /* 0x0001002c0f037984 */ /* 0x000fe80008000400 */
[----:B------:R-:W-:Y:S01]  /*99b0*/  IMAD.IADD R17, R0, 0x1, R7 ;  /* 0x0000000100117824 */ /* 0x000fe200078e0207 */
[----:B------:R-:W-:Y:S04]  /*99c0*/  LDS.U16 R4, [R15+UR44+0x208] ;  /* 0x0002082c0f047984 */ /* 0x000fe80008000400 */
[----:B------:R-:W3:Y:S04]  /*99d0*/  LDS.U16 R0, [R15+UR44+0x200] ;  /* 0x0002002c0f007984 */ /* 0x000ee80008000400 */
[----:B------:R-:W4:Y:S04]  /*99e0*/  LDS.U16 R5, [R15+UR44+0x108] ;  /* 0x0001082c0f057984 */ /* 0x000f280008000400 */
[----:B--2---:R-:W-:Y:S04]  /*99f0*/  LDS.U16 R11, [R17+0x200] ;  /* 0x00020000110b7984 */ /* 0x004fe80000000400 */
[----:B------:R-:W2:Y:S04]  /*9a00*/  LDS.U16 R12, [R17+0x100] ;  /* 0x00010000110c7984 */ /* 0x000ea80000000400 */
[----:B------:R-:W-:Y:S04]  /*9a10*/  LDS.U16 R13, [R17+0x208] ;  /* 0x00020800110d7984 */ /* 0x000fe80000000400 */
[----:B------:R-:W5:Y:S01]  /*9a20*/  LDS.U16 R14, [R17+0x108] ;  /* 0x00010800110e7984 */ /* 0x000f620000000400 */
[----:B---3--:R-:W-:-:S02]  /*9a30*/  PRMT R0, R3, 0x5410, R0 ;  /* 0x0000541003007816 */ /* 0x008fc40000000000 */
[----:B----4-:R-:W-:Y:S02]  /*9a40*/  PRMT R3, R5, 0x5410, R4 ;  /* 0x0000541005037816 */ /* 0x010fe40000000004 */
[----:B--2---:R-:W-:Y:S02]  /*9a50*/  PRMT R4, R12, 0x5410, R11 ;  /* 0x000054100c047816 */ /* 0x004fe4000000000b */
[----:B-----5:R-:W-:-:S07]  /*9a60*/  PRMT R5, R14, 0x5410, R13 ;  /* 0x000054100e057816 */ /* 0x020fce000000000d */
.L_x_119:
[----:B------:R-:W-:Y:S05]  /*9a70*/  BSYNC B1 ;  /* 0x0000000000017941 */ /* 0x000fea0003800000 */
.L_x_118:
[----:B------:R-:W-:Y:S01]  /*9a80*/  @!PT LDS RZ, [RZ] ;  /* 0x00000000fffff984 */ /* 0x000fe20000000800 */
[----:B------:R-:W-:Y:S01]  /*9a90*/  @!PT LDS RZ, [RZ] ;  /* 0x00000000fffff984 */ /* 0x000fe20000000800 */
[----:B------:R-:W-:Y:S01]  /*9aa0*/  @!PT LDS RZ, [RZ] ;  /* 0x00000000fffff984 */ /* 0x000fe20000000800 */
[----:B------:R-:W-:Y:S01]  /*9ab0*/  @!PT LDS RZ, [RZ] ;  /* 0x00000000fffff984 */ /* 0x000fe20000000800 */
[----:B------:R3:W-:Y:S06]  /*9ac0*/  MEMBAR.ALL.CTA ;  /* 0x0000000000007992 */ /* 0x0007ec0000008000 */
[----:B---3--:R-:W3:Y:S01]  /*9ad0*/  FENCE.VIEW.ASYNC.S ;  /* 0x00000000000073c6 */ /* 0x008ee20000000000 */
[----:B------:R-:W-:Y:S05]  /*9ae0*/  @!P2 BRA `(.L_x_120) ;  /* 0x000000000004a947 */ /* 0x000fea0003800000 */
[----:B------:R-:W-:Y:S01]  /*9af0*/  BPT.TRAP 0x1 ;  /* 0x000000040000795c */ /* 0x000fe20000300000 */
.L_x_120:
[----:B------:R-:W4:Y:S04]  /*9b00*/  LDL.LU R13, [R1+0xb4] ;  /* 0x0000b400010d7983 */ /* 0x000f280000300800 */
[----:B------:R-:W5:Y:S01]  /*9b10*/  LDL.LU R14, [R1+0xb8] ;  /* 0x0000b800010e7983 */ /* 0x000f620000300800 */
[C---:B--2---:R-:W-:Y:S02]  /*9b20*/  LEA R11, R10.reuse, UR44, 0x3 ;  /* 0x0000002c0a0b7c11 */ /* 0x044fe4000f8e18ff */
[----:B-1----:R-:W-:Y:S01]  /*9b30*/  IADD3 R10, R10, 0x1, RZ ;  /* 0x000000010a0a7810 */ /* 0x002fe20007ffe0ff */
[----:B------:R-:W1:Y:S01]  /*9b40*/  S2R R12, SR_CgaCtaId ;  /* 0x00000000000c7919 */ /* 0x000e620000008800 */
[----:B------:R-:W-:Y:S02]  /*9b50*/  IADD3 R11, R11, 0xa0, RZ ;  /* 0x000000a00b0b7810 */ /* 0x000fe40007ffe0ff */
[----:B------:R-:W-:-:S04]  /*9b60*/  ISETP.NE.AND P2, PT, R10, 0x4, PT ;  /* 0x000000040a00780c */ /* 0x000fc80003f45270 */
[----:B------:R-:W-:Y:S02]  /*9b70*/  SEL R10, R10, RZ, P2 ;  /* 0x000000ff0a0a7207 */ /* 0x000fe40001000000 */
[----:B-1----:R-:W-:Y:S02]  /*9b80*/  PRMT R11, R12, 0x654, R11 ;  /* 0x000006540c0b7816 */ /* 0x002fe4000000000b */
[----:B------:R-:W-:Y:S02]  /*9b90*/  SEL R12, RZ, 0x1, P2 ;  /* 0x00000001ff0c7807 */ /* 0x000fe40001000000 */
[----:B---3--:R4:W-:Y:S02]  /*9ba0*/  SYNCS.ARRIVE.TRANS64.RED.A1T0 RZ, [R11+URZ], RZ ;  /* 0x000000ff0bff79a7 */ /* 0x0089e4000810043f */
[----:B------:R-:W-:Y:S01]  /*9bb0*/  LOP3.LUT R9, R9, R12, RZ, 0x3c, !PT ;  /* 0x0000000c09097212 */ /* 0x000fe200078e3cff */
[----:B----4-:R-:W-:-:S05]  /*9bc0*/  VIADD R11, R13, 0x1 ;  /* 0x000000010d0b7836 */ /* 0x010fca0000000000 */
[----:B------:R-:W-:-:S04]  /*9bd0*/  ISETP.NE.AND P3, PT, R11, 0x4, PT ;  /* 0x000000040b00780c */ /* 0x000fc80003f65270 */
[----:B------:R-:W-:Y:S02]  /*9be0*/  SEL R13, RZ, 0x1, P3 ;  /* 0x00000001ff0d7807 */ /* 0x000fe40001800000 */
[----:B------:R-:W-:Y:S02]  /*9bf0*/  SEL R11, R11, RZ, P3 ;  /* 0x000000ff0b0b7207 */ /* 0x000fe40001800000 */
[----:B-----5:R-:W-:-:S03]  /*9c00*/  LOP3.LUT R14, R14, R13, RZ, 0x3c, !PT ;  /* 0x0000000d0e0e7212 */ /* 0x020fc600078e3cff */
[----:B------:R2:W-:Y:S04]  /*9c10*/  STL [R1+0xb4], R11 ;  /* 0x0000b40b01007387 */ /* 0x0005e80000100800 */
[----:B------:R2:W-:Y:S02]  /*9c20*/  STL [R1+0xb8], R14 ;  /* 0x0000b80e01007387 */ /* 0x0005e40000100800 */
.L_x_114:
[----:B------:R-:W-:Y:S05]  /*9c30*/  BSYNC B0 ;  /* 0x0000000000007941 */ /* 0x000fea0003800000 */
.L_x_113:
[----:B------:R-:W3:Y:S04]  /*9c40*/  LDL.LU R20, [R1+0x34] ;  /* 0x0000340001147983 */ /* 0x000ee80000300800 */
[----:B------:R-:W4:Y:S04]  /*9c50*/  LDL.LU R13, [R1+0x38] ;  /* 0x00003800010d7983 */ /* 0x000f280000300800 */
[----:B------:R-:W5:Y:S04]  /*9c60*/  LDL.LU R15, [R1+0x3c] ;  /* 0x00003c00010f7983 */ /* 0x000f680000300800 */
[----:B------:R-:W5:Y:S04]  /*9c70*/  LDL.LU R31, [R1+0x40] ;  /* 0x00004000011f7983 */ /* 0x000f680000300800 */
[----:B------:R-:W5:Y:S04]  /*9c80*/  LDL.LU R29, [R1+0x44] ;  /* 0x00004400011d7983 */ /* 0x000f680000300800 */
[----:B------:R-:W5:Y:S04]  /*9c90*/  LDL.LU R19, [R1+0x48] ;  /* 0x0000480001137983 */ /* 0x000f680000300800 */
[----:B------:R-:W5:Y:S04]  /*9ca0*/  LDL.LU R32, [R1+0x4c] ;  /* 0x00004c0001207983 */ /* 0x000f680000300800 */
[----:B------:R-:W5:Y:S01]  /*9cb0*/  LDL.LU R26, [R1+0x50] ;  /* 0x00005000011a7983 */ /* 0x000f620000300800 */
[----:B--2---:R-:W-:-:S02]  /*9cc0*/  F2FP.F16.E4M3.UNPACK_B R11, R0 ;  /* 0x00000000ff0b723e */ /* 0x004fc400020006ff */
[----:B------:R-:W-:Y:S01]  /*9cd0*/  F2FP.F16.E4M3.UNPACK_B R14, R0.H1 ;  /* 0x00000000ff0e723e */ /* 0x000fe200030006ff */
[----:B------:R-:W2:Y:S02]  /*9ce0*/  LDL.LU R21, [R1+0x54] ;  /* 0x0000540001157983 */ /* 0x000ea40000300800 */
[--C-:B------:R-:W-:Y:S02]  /*9cf0*/  HADD2.F32 R12, -RZ, R11.reuse.H0_H0 ;  /* 0x2000000bff0c7230 */ /* 0x100fe40000004100 */
[----:B------:R-:W2:Y:S01]  /*9d00*/  LDL.LU R30, [R1+0x58] ;  /* 0x00005800011e7983 */ /* 0x000ea20000300800 */
[----:B------:R-:W-:Y:S01]  /*9d10*/  HADD2.F32 R18, -RZ, R11.H1_H1 ;  /* 0x3000000bff127230 */ /* 0x000fe20000004100 */
[----:B------:R-:W-:Y:S02]  /*9d20*/  F2FP.F16.E4M3.UNPACK_B R17, R3 ;  /* 0x00000003ff11723e */ /* 0x000fe400020006ff */
[----:B------:R-:W2:Y:S04]  /*9d30*/  LDL.LU R28, [R1+0x5c] ;  /* 0x00005c00011c7983 */ /* 0x000ea80000300800 */
[----:B------:R-:W2:Y:S01]  /*9d40*/  LDL.LU R25, [R1+0x60] ;  /* 0x0000600001197983 */ /* 0x000ea20000300800 */
[----:B------:R-:W-:-:S03]  /*9d50*/  HADD2.F32 R22, -RZ, R17.H1_H1 ;  /* 0x30000011ff167230 */ /* 0x000fc60000004100 */
[----:B------:R-:W2:Y:S04]  /*9d60*/  LDL.LU R34, [R1+0x64] ;  /* 0x0000640001227983 */ /* 0x000ea80000300800 */
[----:B------:R-:W2:Y:S01]  /*9d70*/  LDL.LU R33, [R1+0x68] ;  /* 0x0000680001217983 */ /* 0x000ea20000300800 */
[C---:B---3--:R-:W-:Y:S01]  /*9d80*/  FMUL R11, R2.reuse, R20 ;  /* 0x00000014020b7220 */ /* 0x048fe20000400000 */
[----:B----4-:R-:W-:-:S03]  /*9d90*/  FMUL R13, R2, R13 ;  /* 0x0000000d020d7220 */ /* 0x010fc60000400000 */
[C---:B------:R-:W-:Y:S01]  /*9da0*/  FFMA R11, R16.reuse, R12, R11 ;  /* 0x0000000c100b7223 */ /* 0x040fe2000000000b */
[----:B------:R-:W-:Y:S01]  /*9db0*/  FFMA R12, R16, R18, R13 ;  /* 0x00000012100c7223 */ /* 0x000fe2000000000d */
[----:B------:R-:W-:Y:S02]  /*9dc0*/  HADD2.F32 R18, -RZ, R17.H0_H0 ;  /* 0x20000011ff127230 */ /* 0x000fe40000004100 */
[C---:B-----5:R-:W-:Y:S02]  /*9dd0*/  FMUL R13, R2.reuse, R31 ;  /* 0x0000001f020d7220 */ /* 0x060fe40000400000 */
[----:B------:R-:W3:Y:S01]  /*9de0*/  LDL.LU R31, [R1+0x6c] ;  /* 0x00006c00011f7983 */ /* 0x000ee20000300800 */
[----:B------:R-:W-:-:S03]  /*9df0*/  FMUL R17, R2, R29 ;  /* 0x0000001d02117220 */ /* 0x000fc60000400000 */
[----:B------:R-:W4:Y:S01]  /*9e00*/  LDL.LU R29, [R1+0x70] ;  /* 0x00007000011d7983 */ /* 0x000f220000300800 */
[--C-:B------:R-:W-:Y:S02]  /*9e10*/  HADD2.F32 R20, -RZ, R14.reuse.H0_H0 ;  /* 0x2000000eff147230 */ /* 0x100fe40000004100 */
[C---:B------:R-:W-:Y:S01]  /*9e20*/  FMUL R15, R2.reuse, R15 ;  /* 0x0000000f020f7220 */ /* 0x040fe20000400000 */
[----:B------:R-:W-:Y:S02]  /*9e30*/  HADD2.F32 R14, -RZ, R14.H1_H1 ;  /* 0x3000000eff0e7230 */ /* 0x000fe40000004100 */
[----:B------:R-:W-:Y:S01]  /*9e40*/  FMUL R19, R2, R19 ;  /* 0x0000001302137220 */ /* 0x000fe20000400000 */
[C---:B------:R-:W-:Y:S01]  /*9e50*/  FFMA R15, R16.reuse, R20, R15 ;  /* 0x00000014100f7223 */ /* 0x040fe2000000000f */
[----:B------:R-:W-:Y:S01]  /*9e60*/  F2FP.F16.E4M3.UNPACK_B R20, R3.H1 ;  /* 0x00000003ff14723e */ /* 0x000fe200030006ff */
[C---:B------:R-:W-:Y:S01]  /*9e70*/  FFMA R17, R16.reuse, R18, R17 ;  /* 0x0000001210117223 */ /* 0x040fe20000000011 */
[C---:B------:R-:W-:Y:S01]  /*9e80*/  FFMA R18, R16.reuse, R22, R19 ;  /* 0x0000001610127223 */ /* 0x040fe20000000013 */
[----:B------:R-:W-:Y:S01]  /*9e90*/  FFMA R14, R16, R14, R13 ;  /* 0x0000000e100e7223 */ /* 0x000fe2000000000d */
[----:B------:R-:W-:Y:S01]  /*9ea0*/  F2FP.F16.E4M3.UNPACK_B R23, R4 ;  /* 0x00000004ff17723e */ /* 0x000fe200020006ff */
[----:B------:R-:W-:-:S02]  /*9eb0*/  HADD2.F32 R22, -RZ, R20.H0_H0 ;  /* 0x20000014ff167230 */ /* 0x000fc40000004100 */
[C---:B------:R-:W-:Y:S01]  /*9ec0*/  FMUL R13, R2.reuse, R32 ;  /* 0x00000020020d7220 */ /* 0x040fe20000400000 */
[----:B------:R-:W-:Y:S02]  /*9ed0*/  HADD2.F32 R20, -RZ, R20.H1_H1 ;  /* 0x30000014ff147230 */ /* 0x000fe40000004100 */
[----:B------:R-:W-:Y:S01]  /*9ee0*/  FMUL R19, R2, R26 ;  /* 0x0000001a02137220 */ /* 0x000fe20000400000 */
[--C-:B------:R-:W-:Y:S02]  /*9ef0*/  HADD2.F32 R26, -RZ, R23.reuse.H0_H0 ;  /* 0x20000017ff1a7230 */ /* 0x100fe40000004100 */
[----:B------:R-:W-:Y:S01]  /*9f00*/  FFMA R13, R16, R22, R13 ;  /* 0x00000016100d7223 */ /* 0x000fe2000000000d */
[----:B--2---:R-:W-:Y:S01]  /*9f10*/  FMUL R21, R2, R21 ;  /* 0x0000001502157220 */ /* 0x004fe20000400000 */
[----:B------:R-:W-:Y:S01]  /*9f20*/  F2FP.F16.E4M3.UNPACK_B R24, R4.H1 ;  /* 0x00000004ff18723e */ /* 0x000fe200030006ff */
[----:B------:R-:W-:Y:S01]  /*9f30*/  FFMA R20, R16, R20, R19 ;  /* 0x0000001410147223 */ /* 0x000fe20000000013 */
[----:B------:R-:W-:-:S02]  /*9f40*/  HADD2.F32 R22, -RZ, R23.H1_H1 ;  /* 0x30000017ff167230 */ /* 0x000fc40000004100 */
[----:B------:R-:W-:Y:S01]  /*9f50*/  FMUL R19, R2, R30 ;  /* 0x0000001e02137220 */ /* 0x000fe20000400000 */
[----:B------:R-:W-:Y:S01]  /*9f60*/  FFMA R21, R16, R26, R21 ;  /* 0x0000001a10157223 */ /* 0x000fe20000000015 */
[--C-:B------:R-:W-:Y:S02]  /*9f70*/  HADD2.F32 R26, -RZ, R24.reuse.H0_H0 ;  /* 0x20000018ff1a7230 */ /* 0x100fe40000004100 */
[----:B------:R-:W-:Y:S01]  /*9f80*/  FMUL R23, R2, R28 ;  /* 0x0000001c02177220 */ /* 0x000fe20000400000 */
[----:B------:R-:W-:Y:S01]  /*9f90*/  FFMA R22, R16, R22, R19 ;  /* 0x0000001610167223 */ /* 0x000fe20000000013 */
[-C--:B------:R-:W-:Y:S01]  /*9fa0*/  F2FP.F16.E4M3.UNPACK_B R27, R5.reuse ;  /* 0x00000005ff1b723e */ /* 0x080fe200020006ff */
[----:B------:R-:W-:Y:S01]  /*9fb0*/  HADD2.F32 R24, -RZ, R24.H1_H1 ;  /* 0x30000018ff187230 */ /* 0x000fe20000004100 */
[----:B------:R-:W-:Y:S01]  /*9fc0*/  F2FP.F16.E4M3.UNPACK_B R19, R5.H1 ;  /* 0x00000005ff13723e */ /* 0x000fe200030006ff */
[----:B------:R-:W-:Y:S01]  /*9fd0*/  FMUL R25, R2, R25 ;  /* 0x0000001902197220 */ /* 0x000fe20000400000 */
[----:B------:R-:W-:Y:S01]  /*9fe0*/  FFMA R23, R16, R26, R23 ;  /* 0x0000001a10177223 */ /* 0x000fe20000000017 */
[----:B------:R-:W-:-:S02]  /*9ff0*/  HADD2.F32 R26, -RZ, R27.H0_H0 ;  /* 0x2000001bff1a7230 */ /* 0x000fc40000004100 */
[--C-:B------:R-:W-:Y:S02]  /*a000*/  HADD2.F32 R30, -RZ, R19.reuse.H0_H0 ;  /* 0x20000013ff1e7230 */ /* 0x100fe40000004100 */
[----:B------:R-:W-:Y:S01]  /*a010*/  FFMA R24, R16, R24, R25 ;  /* 0x0000001810187223 */ /* 0x000fe20000000019 */
[----:B------:R-:W-:Y:S02]  /*a020*/  HADD2.F32 R32, -RZ, R19.H1_H1 ;  /* 0x30000013ff207230 */ /* 0x000fe40000004100 */
[C---:B------:R-:W-:Y:S01]  /*a030*/  FMUL R19, R2.reuse, R34 ;  /* 0x0000002202137220 */ /* 0x040fe20000400000 */
[----:B------:R-:W-:Y:S02]  /*a040*/  HADD2.F32 R28, -RZ, R27.H1_H1 ;  /* 0x3000001bff1c7230 */ /* 0x000fe40000004100 */
[----:B------:R-:W-:Y:S01]  /*a050*/  FMUL R25, R2, R33 ;  /* 0x0000002102197220 */ /* 0x000fe20000400000 */
[----:B------:R-:W-:-:S03]  /*a060*/  FFMA R19, R16, R26, R19 ;  /* 0x0000001a10137223 */ /* 0x000fc60000000013 */
[----:B------:R-:W-:Y:S01]  /*a070*/  FFMA R26, R16, R28, R25 ;  /* 0x0000001c101a7223 */ /* 0x000fe20000000019 */
[----:B------:R-:W-:Y:S02]  /*a080*/  F2FP.SATFINITE.RELU.E4M3.F32.PACK_AB_MERGE_C R11, R12, R11, RZ ;  /* 0x0000000b0c0b723e */ /* 0x000fe400048078ff */
[----:B------:R-:W-:Y:S02]  /*a090*/  F2FP.SATFINITE.RELU.E4M3.F32.PACK_AB_MERGE_C R15, R14, R15, RZ ;  /* 0x0000000f0e0f723e */ /* 0x000fe400048078ff */
[----:B------:R-:W-:Y:S02]  /*a0a0*/  F2FP.SATFINITE.RELU.E4M3.F32.PACK_AB_MERGE_C R17, R18, R17, RZ ;  /* 0x000000111211723e */ /* 0x000fe400048078ff */
[----:B------:R-:W-:Y:S02]  /*a0b0*/  F2FP.SATFINITE.RELU.E4M3.F32.PACK_AB_MERGE_C R13, R20, R13, RZ ;  /* 0x0000000d140d723e */ /* 0x000fe400048078ff */
[----:B------:R-:W-:Y:S02]  /*a0c0*/  F2FP.SATFINITE.RELU.E4M3.F32.PACK_AB_MERGE_C R21, R22, R21, RZ ;  /* 0x000000151615723e */ /* 0x000fe400048078ff */
[----:B------:R-:W-:-:S02]  /*a0d0*/  F2FP.SATFINITE.RELU.E4M3.F32.PACK_AB_MERGE_C R23, R24, R23, RZ ;  /* 0x000000171817723e */ /* 0x000fc400048078ff */
[----:B------:R-:W-:Y:S01]  /*a0e0*/  F2FP.SATFINITE.RELU.E4M3.F32.PACK_AB_MERGE_C R19, R26, R19, RZ ;  /* 0x000000131a13723e */ /* 0x000fe200048078ff */
[C---:B---3--:R-:W-:Y:S01]  /*a0f0*/  FMUL R27, R2.reuse, R31 ;  /* 0x0000001f021b7220 */ /* 0x048fe20000400000 */
[----:B----4-:R-:W-:-:S03]  /*a100*/  FMUL R29, R2, R29 ;  /* 0x0000001d021d7220 */ /* 0x010fc60000400000 */
[C---:B------:R-:W-:Y:S01]  /*a110*/  FFMA R27, R16.reuse, R30, R27 ;  /* 0x0000001e101b7223 */ /* 0x040fe2000000001b */
[----:B------:R-:W-:-:S05]  /*a120*/  FFMA R28, R16, R32, R29 ;  /* 0x00000020101c7223 */ /* 0x000fca000000001d */
[----:B------:R-:W-:Y:S01]  /*a130*/  F2FP.SATFINITE.RELU.E4M3.F32.PACK_AB_MERGE_C R27, R28, R27, RZ ;  /* 0x0000001b1c1b723e */ /* 0x000fe200048078ff */
[----:B------:R-:W-:Y:S06]  /*a140*/  @P1 BRA `(.L_x_121) ;  /* 0x0000000000041947 */ /* 0x000fec0003800000 */
[----:B------:R-:W-:-:S04]  /*a150*/  DEPBAR.LE SB0, 0x1 ;  /* 0x000080400000791a */ /* 0x000fc80000000000 */
.L_x_121:
        /* <DEDUP_REMOVED lines=27> */
.L_x_123:
[----:B------:R-:W-:Y:S05]  /*a310*/  BSYNC B0 ;  /* 0x0000000000007941 */ /* 0x000fea0003800000 */
.L_x_122:
[----:B------:R-:W-:Y:S04]  /*a320*/  BSSY B0, `(.L_x_124) ;  /* 0x0000033000007945 */ /* 0x000fe80003800000 */
[----:B------:R-:W-:Y:S05]  /*a330*/  @P0 BRA `(.L_x_125) ;  /* 0x0000000000c40947 */ /* 0x000fea0003800000 */
[----:B------:R-:W-:-:S04]  /*a340*/  MOV R11, UR56 ;  /* 0x00000038000b7c02 */ /* 0x000fc80008000f00 */
[----:B------:R-:W-:-:S13]  /*a350*/  ISETP.NE.AND P2, PT, R11, 0x3, PT ;  /* 0x000000030b00780c */ /* 0x000fda0003f45270 */
[----:B------:R-:W-:Y:S05]  /*a360*/  @!P2 BRA `(.L_x_126) ;  /* 0x000000000004a947 */ /* 0x000fea0003800000 */
[----:B------:R-:W-:Y:S01]  /*a370*/  BPT.TRAP 0x1 ;  /* 0x000000040000795c */ /* 0x000fe20000300000 */
.L_x_126:
[----:B------:R-:W2:Y:S04]  /*a380*/  LDL R12, [R1+0xb4] ;  /* 0x0000b400010c7983 */ /* 0x000ea80000100800 */
[----:B------:R-:W3:Y:S01]  /*a390*/  LDL.LU R11, [R1+0xb8] ;  /* 0x0000b800010b7983 */ /* 0x000ee20000300800 */
[----:B------:R-:W-:Y:S01]  /*a3a0*/  BSSY B1, `(.L_x_127) ;  /* 0x0000005000017945 */ /* 0x000fe20003800000 */
[----:B--2---:R-:W-:Y:S02]  /*a3b0*/  LEA R12, R12, UR44, 0x3 ;  /* 0x0000002c0c0c7c11 */ /* 0x004fe4000f8e18ff */
[----:B---3--:R-:W-:-:S04]  /*a3c0*/  SHF.L.U32 R11, R11, 0x1f, RZ ;  /* 0x0000001f0b0b7819 */ /* 0x008fc800000006ff */
[----:B------:R-:W2:Y:S02]  /*a3d0*/  SYNCS.PHASECHK.TRANS64.TRYWAIT P0, [R12+URZ+0x80], R11 ;  /* 0x0000800b0c0075a7 */ /* 0x000ea4000800017f */
[----:B--2---:R-:W-:Y:S05]  /*a3e0*/  @!P0 BRA `(.L_x_128) ;  /* 0x0000004400ac8947 */ /* 0x004fea0003800000 */
.L_x_246:
[----:B------:R-:W-:Y:S05]  /*a3f0*/  BSYNC B1 ;  /* 0x0000000000017941 */ /* 0x000fea0003800000 */
.L_x_127:
[----:B------:R-:W-:Y:S04]  /*a400*/  BSSY B1, `(.L_x_129) ;  /* 0x0000012000017945 */ /* 0x000fe80003800000 */
[----:B------:R-:W-:Y:S05]  /*a410*/  @P4 BRA `(.L_x_130) ;  /* 0x0000000000404947 */ /* 0x000fea0003800000 */
[----:B------:R-:W3:Y:S02]  /*a420*/  LDL.LU R13, [R1+0xb4] ;  /* 0x0000b400010d7983 */ /* 0x000ee40000300800 */
[----:B---3--:R-:W-:-:S05]  /*a430*/  LEA R0, R13, R6, 0xc ;  /* 0x000000060d007211 */ /* 0x008fca00078e60ff */
[----:B------:R-:W-:Y:S01]  /*a440*/  VIADD R4, R0, UR44 ;  /* 0x0000002c00047c36 */ /* 0x000fe20008000000 */
[----:B------:R-:W-:Y:S04]  /*a450*/  LDS.U16 R3, [R0+UR44+0x200] ;  /* 0x0002002c00037984 */ /* 0x000fe80008000400 */
[----:B------:R-:W-:Y:S01]  /*a460*/  IADD3 R13, R7, R4, RZ ;  /* 0x00000004070d7210 */ /* 0x000fe20007ffe0ff */
[----:B------:R-:W-:Y:S04]  /*a470*/  LDS.U16 R5, [R0+UR44+0x208] ;  /* 0x0002082c00057984 */ /* 0x000fe80008000400 */
[----:B------:R-:W3:Y:S04]  /*a480*/  LDS.U16 R4, [R0+UR44+0x100] ;  /* 0x0001002c00047984 */ /* 0x000ee80008000400 */
[----:B--2---:R3:W2:Y:S04]  /*a490*/  LDS.U16 R12, [R0+UR44+0x108] ;  /* 0x0001082c000c7984 */ /* 0x0046a80008000400 */
[----:B------:R-:W-:Y:S04]  /*a4a0*/  LDS.U16 R7, [R13+0x200] ;  /* 0x000200000d077984 */ /* 0x000fe80000000400 */
[----:B------:R-:W4:Y:S04]  /*a4b0*/  LDS.U16 R14, [R13+0x100] ;  /* 0x000100000d0e7984 */ /* 0x000f280000000400 */
[----:B------:R-:W-:Y:S04]  /*a4c0*/  LDS.U16 R11, [R13+0x208] ;  /* 0x000208000d0b7984 */ /* 0x000fe80000000400 */
[----:B------:R-:W5:Y:S01]  /*a4d0*/  LDS.U16 R18, [R13+0x108] ;  /* 0x000108000d127984 */ /* 0x000f620000000400 */
[----:B---3--:R-:W-:-:S02]  /*a4e0*/  PRMT R0, R4, 0x5410, R3 ;  /* 0x0000541004007816 */ /* 0x008fc40000000003 */
[----:B--2---:R-:W-:Y:S02]  /*a4f0*/  PRMT R3, R12, 0x5410, R5 ;  /* 0x000054100c037816 */ /* 0x004fe40000000005 */
[----:B----4-:R-:W-:Y:S02]  /*a500*/  PRMT R4, R14, 0x5410, R7 ;  /* 0x000054100e047816 */ /* 0x010fe40000000007 */
[----:B-----5:R-:W-:-:S07]  /*a510*/  PRMT R5, R18, 0x5410, R11 ;  /* 0x0000541012057816 */ /* 0x020fce000000000b */
.L_x_130:
[----:B------:R-:W-:Y:S05]  /*a520*/  BSYNC B1 ;  /* 0x0000000000017941 */ /* 0x000fea0003800000 */
.L_x_129:
        /* <DEDUP_REMOVED lines=8> */
.L_x_131:
[----:B--2---:R-:W2:Y:S01]  /*a5b0*/  S2R R12, SR_CgaCtaId ;  /* 0x00000000000c7919 */ /* 0x004ea20000008800 */
[C---:B------:R-:W-:Y:S01]  /*a5c0*/  LEA R7, R10.reuse, UR44, 0x3 ;  /* 0x0000002c0a077c11 */ /* 0x040fe2000f8e18ff */
[----:B-1----:R-:W-:-:S03]  /*a5d0*/  VIADD R10, R10, 0x1 ;  /* 0x000000010a0a7836 */ /* 0x002fc60000000000 */
[----:B------:R-:W-:Y:S02]  /*a5e0*/  IADD3 R7, R7, 0xa0, RZ ;  /* 0x000000a007077810 */ /* 0x000fe40007ffe0ff */
[----:B------:R-:W-:-:S04]  /*a5f0*/  ISETP.NE.AND P0, PT, R10, 0x4, PT ;  /* 0x000000040a00780c */ /* 0x000fc80003f05270 */
[----:B------:R-:W-:Y:S02]  /*a600*/  SEL R10, R10, RZ, P0 ;  /* 0x000000ff0a0a7207 */ /* 0x000fe40000000000 */
[----:B--2---:R-:W-:Y:S02]  /*a610*/  PRMT R7, R12, 0x654, R7 ;  /* 0x000006540c077816 */ /* 0x004fe40000000007 */
[----:B------:R-:W-:Y:S02]  /*a620*/  SEL R12, RZ, 0x1, P0 ;  /* 0x00000001ff0c7807 */ /* 0x000fe40000000000 */
[----:B---3--:R2:W-:Y:S02]  /*a630*/  SYNCS.ARRIVE.TRANS64.RED.A1T0 RZ, [R7+URZ], RZ ;  /* 0x000000ff07ff79a7 */ /* 0x0085e4000810043f */
[----:B------:R-:W-:-:S07]  /*a640*/  LOP3.LUT R9, R9, R12, RZ, 0x3c, !PT ;  /* 0x0000000c09097212 */ /* 0x000fce00078e3cff */
.L_x_125:
[----:B------:R-:W-:Y:S05]  /*a650*/  BSYNC B0 ;  /* 0x0000000000007941 */ /* 0x000fea0003800000 */
.L_x_124:
[----:B------:R-:W3:Y:S04]  /*a660*/  LDL.LU R14, [R1+0x74] ;  /* 0x00007400010e7983 */ /* 0x000ee80000300800 */
[----:B------:R-:W4:Y:S04]  /*a670*/  LDL.LU R13, [R1+0x78] ;  /* 0x00007800010d7983 */ /* 0x000f280000300800 */
[----:B------:R-:W5:Y:S04]  /*a680*/  LDL.LU R18, [R1+0x7c] ;  /* 0x00007c0001127983 */ /* 0x000f680000300800 */
[----:B------:R-:W5:Y:S04]  /*a690*/  LDL.LU R17, [R1+0x80] ;  /* 0x0000800001117983 */ /* 0x000f680000300800 */
[----:B------:R-:W5:Y:S01]  /*a6a0*/  LDL.LU R25, [R1+0x84] ;  /* 0x0000840001197983 */ /* 0x000f620000300800 */
[----:B--2---:R-:W-:-:S03]  /*a6b0*/  F2FP.F16.E4M3.UNPACK_B R7, R0 ;  /* 0x00000000ff07723e */ /* 0x004fc600020006ff */
[----:B------:R-:W2:Y:S04]  /*a6c0*/  LDL.LU R20, [R1+0x88] ;  /* 0x0000880001147983 */ /* 0x000ea80000300800 */
[----:B------:R-:W2:Y:S01]  /*a6d0*/  LDL.LU R19, [R1+0x8c] ;  /* 0x00008c0001137983 */ /* 0x000ea20000300800 */
[----:B------:R-:W-:-:S03]  /*a6e0*/  HADD2.F32 R11, -RZ, R7.H0_H0 ;  /* 0x20000007ff0b7230 */ /* 0x000fc60000004100 */
[----:B------:R-:W2:Y:S01]  /*a6f0*/  LDL.LU R29, [R1+0x90] ;  /* 0x00009000011d7983 */ /* 0x000ea20000300800 */
[----:B------:R-:W-:Y:S01]  /*a700*/  HADD2.F32 R7, -RZ, R7.H1_H1 ;  /* 0x30000007ff077230 */ /* 0x000fe20000004100 */
[----:B------:R-:W-:Y:S02]  /*a710*/  F2FP.F16.E4M3.UNPACK_B R0, R0.H1 ;  /* 0x00000000ff00723e */ /* 0x000fe400030006ff */
[----:B------:R-:W2:Y:S04]  /*a720*/  LDL.LU R22, [R1+0x94] ;  /* 0x0000940001167983 */ /* 0x000ea80000300800 */
[----:B------:R-:W2:Y:S04]  /*a730*/  LDL.LU R21, [R1+0x98] ;  /* 0x0000980001157983 */ /* 0x000ea80000300800 */
[----:B------:R-:W2:Y:S04]  /*a740*/  LDL.LU R24, [R1+0x9c] ;  /* 0x00009c0001187983 */ /* 0x000ea80000300800 */
[----:B------:R-:W2:Y:S01]  /*a750*/  LDL.LU R23, [R1+0xa0] ;  /* 0x0000a00001177983 */ /* 0x000ea20000300800 */
[C---:B---3--:R-:W-:Y:S01]  /*a760*/  FMUL R15, R2.reuse, R14 ;  /* 0x0000000e020f7220 */ /* 0x048fe20000400000 */
[----:B----4-:R-:W-:Y:S01]  /*a770*/  FMUL R14, R2, R13 ;  /* 0x0000000d020e7220 */ /* 0x010fe20000400000 */
[----:B------:R-:W-:-:S03]  /*a780*/  HADD2.F32 R13, -RZ, R0.H0_H0 ;  /* 0x20000000ff0d7230 */ /* 0x000fc60000004100 */
[----:B------:R-:W-:Y:S01]  /*a790*/  FFMA R14, R16, R7, R14 ;  /* 0x00000007100e7223 */ /* 0x000fe2000000000e */
[----:B------:R-:W-:Y:S02]  /*a7a0*/  HADD2.F32 R7, -RZ, R0.H1_H1 ;  /* 0x30000000ff077230 */ /* 0x000fe40000004100 */
[C---:B-----5:R-:W-:Y:S02]  /*a7b0*/  FMUL R0, R2.reuse, R25 ;  /* 0x0000001902007220 */ /* 0x060fe40000400000 */
[----:B------:R-:W3:Y:S04]  /*a7c0*/  LDL.LU R25, [R1+0xa4] ;  /* 0x0000a40001197983 */ /* 0x000ee80000300800 */
[----:B------:R-:W4:Y:S04]  /*a7d0*/  LDL.LU R28, [R1+0xa8] ;  /* 0x0000a800011c7983 */ /* 0x000f280000300800 */
[----:B------:R-:W5:Y:S04]  /*a7e0*/  LDL.LU R27, [R1+0xac] ;  /* 0x0000ac00011b7983 */ /* 0x000f680000300800 */
[----:B------:R-:W5:Y:S01]  /*a7f0*/  LDL.LU R26, [R1+0xb0] ;  /* 0x0000b000011a7983 */ /* 0x000f620000300800 */
[----:B------:R-:W-:Y:S01]  /*a800*/  F2FP.F16.E4M3.UNPACK_B R12, R3 ;  /* 0x00000003ff0c723e */ /* 0x000fe200020006ff */
[----:B------:R-:W-:Y:S01]  /*a810*/  FMUL R18, R2, R18 ;  /* 0x0000001202127220 */ /* 0x000fe20000400000 */
[----:B------:R-:W-:-:S03]  /*a820*/  FFMA R15, R16, R11, R15 ;  /* 0x0000000b100f7223 */ /* 0x000fc6000000000f */
[--C-:B------:R-:W-:Y:S02]  /*a830*/  HADD2.F32 R11, -RZ, R12.reuse.H0_H0 ;  /* 0x2000000cff0b7230 */ /* 0x100fe40000004100 */
[----:B------:R-:W-:Y:S01]  /*a840*/  FFMA R18, R16, R13, R18 ;  /* 0x0000000d10127223 */ /* 0x000fe20000000012 */
[----:B------:R-:W-:Y:S02]  /*a850*/  HADD2.F32 R13, -RZ, R12.H1_H1 ;  /* 0x3000000cff0d7230 */ /* 0x000fe40000004100 */
[----:B------:R-:W-:Y:S01]  /*a860*/  FMUL R17, R2, R17 ;  /* 0x0000001102117220 */ /* 0x000fe20000400000 */
[----:B------:R-:W-:Y:S01]  /*a870*/  F2FP.F16.E4M3.UNPACK_B R3, R3.H1 ;  /* 0x00000003ff03723e */ /* 0x000fe200030006ff */
[----:B------:R-:W-:Y:S01]  /*a880*/  FFMA R12, R16, R11, R0 ;  /* 0x0000000b100c7223 */ /* 0x000fe20000000000 */
[----:B------:R-:W-:Y:S01]  /*a890*/  F2FP.F16.E4M3.UNPACK_B R0, R4 ;  /* 0x00000004ff00723e */ /* 0x000fe200020006ff */
[----:B--2---:R-:W-:Y:S01]  /*a8a0*/  FMUL R20, R2, R20 ;  /* 0x0000001402147220 */ /* 0x004fe20000400000 */
[----:B------:R-:W-:Y:S01]  /*a8b0*/  FFMA R17, R16, R7, R17 ;  /* 0x0000000710117223 */ /* 0x000fe20000000011 */
[----:B------:R-:W-:-:S02]  /*a8c0*/  HADD2.F32 R7, -RZ, R3.H0_H0 ;  /* 0x20000003ff077230 */ /* 0x000fc40000004100 */
[----:B------:R-:W-:Y:S01]  /*a8d0*/  FMUL R19, R2, R19 ;  /* 0x0000001302137220 */ /* 0x000fe20000400000 */
[----:B------:R-:W-:Y:S01]  /*a8e0*/  FFMA R13, R16, R13, R20 ;  /* 0x0000000d100d7223 */ /* 0x000fe20000000014 */
[----:B------:R-:W-:Y:S02]  /*a8f0*/  HADD2.F32 R3, -RZ, R3.H1_H1 ;  /* 0x30000003ff037230 */ /* 0x000fe40000004100 */
[C---:B------:R-:W-:Y:S01]  /*a900*/  FMUL R20, R2.reuse, R29 ;  /* 0x0000001d02147220 */ /* 0x040fe20000400000 */
[--C-:B------:R-:W-:Y:S02]  /*a910*/  HADD2.F32 R11, -RZ, R0.reuse.H0_H0 ;  /* 0x20000000ff0b7230 */ /* 0x100fe40000004100 */
[----:B------:R-:W-:Y:S01]  /*a920*/  FMUL R22, R2, R22 ;  /* 0x0000001602167220 */ /* 0x000fe20000400000 */
[----:B------:R-:W-:Y:S01]  /*a930*/  F2FP.F16.E4M3.UNPACK_B R4, R4.H1 ;  /* 0x00000004ff04723e */ /* 0x000fe200030006ff */
[C---:B------:R-:W-:Y:S01]  /*a940*/  FFMA R19, R16.reuse, R7, R19 ;  /* 0x0000000710137223 */ /* 0x040fe20000000013 */
[C---:B------:R-:W-:Y:S01]  /*a950*/  FFMA R20, R16.reuse, R3, R20 ;  /* 0x0000000310147223 */ /* 0x040fe20000000014 */
[----:B------:R-:W-:Y:S01]  /*a960*/  FFMA R22, R16, R11, R22 ;  /* 0x0000000b10167223 */ /* 0x000fe20000000016 */
[----:B------:R-:W-:Y:S01]  /*a970*/  HADD2.F32 R3, -RZ, R0.H1_H1 ;  /* 0x30000000ff037230 */ /* 0x000fe20000004100 */
[----:B------:R-:W-:Y:S01]  /*a980*/  F2FP.F16.E4M3.UNPACK_B R0, R5 ;  /* 0x00000005ff00723e */ /* 0x000fe200020006ff */
[----:B------:R-:W-:-:S02]  /*a990*/  HADD2.F32 R7, -RZ, R4.H0_H0 ;  /* 0x20000004ff077230 */ /* 0x000fc40000004100 */
[----:B------:R-:W-:Y:S02]  /*a9a0*/  HADD2.F32 R11, -RZ, R4.H1_H1 ;  /* 0x30000004ff0b7230 */ /* 0x000fe40000004100 */
[C---:B------:R-:W-:Y:S01]  /*a9b0*/  FMUL R4, R2.reuse, R24 ;  /* 0x0000001802047220 */ /* 0x040fe20000400000 */
[C---:B------:R-:W-:Y:S01]  /*a9c0*/  FMUL R24, R2.reuse, R23 ;  /* 0x0000001702187220 */ /* 0x040fe20000400000 */
[----:B------:R-:W-:Y:S01]  /*a9d0*/  F2FP.F16.E4M3.UNPACK_B R5, R5.H1 ;  /* 0x00000005ff05723e */ /* 0x000fe200030006ff */
[----:B------:R-:W-:Y:S01]  /*a9e0*/  FMUL R21, R2, R21 ;  /* 0x0000001502157220 */ /* 0x000fe20000400000 */
[C---:B------:R-:W-:Y:S01]  /*a9f0*/  FFMA R4, R16.reuse, R7, R4 ;  /* 0x0000000710047223 */ /* 0x040fe20000000004 */
[C---:B------:R-:W-:Y:S01]  /*aa00*/  FFMA R23, R16.reuse, R11, R24 ;  /* 0x0000000b10177223 */ /* 0x040fe20000000018 */
[----:B------:R-:W-:Y:S02]  /*aa10*/  HADD2.F32 R7, -RZ, R0.H1_H1 ;  /* 0x30000000ff077230 */ /* 0x000fe40000004100 */
[----:B------:R-:W-:Y:S01]  /*aa20*/  FFMA R21, R16, R3, R21 ;  /* 0x0000000310157223 */ /* 0x000fe20000000015 */
[----:B------:R-:W-:-:S02]  /*aa30*/  HADD2.F32 R11, -RZ, R5.H0_H0 ;  /* 0x20000005ff0b7230 */ /* 0x000fc40000004100 */
[----:B------:R-:W-:Y:S02]  /*aa40*/  HADD2.F32 R3, -RZ, R0.H0_H0 ;  /* 0x20000000ff037230 */ /* 0x000fe40000004100 */
[----:B------:R-:W-:Y:S01]  /*aa50*/  HADD2.F32 R5, -RZ, R5.H1_H1 ;  /* 0x30000005ff057230 */ /* 0x000fe20000004100 */
[----:B------:R-:W-:Y:S02]  /*aa60*/  F2FP.SATFINITE.RELU.E4M3.F32.PACK_AB_MERGE_C R15, R14, R15, RZ ;  /* 0x0000000f0e0f723e */ /* 0x000fe400048078ff */
[----:B------:R-:W-:Y:S02]  /*aa70*/  F2FP.SATFINITE.RELU.E4M3.F32.PACK_AB_MERGE_C R17, R17, R18, RZ ;  /* 0x000000121111723e */ /* 0x000fe400048078ff */
[----:B------:R-:W-:Y:S02]  /*aa80*/  F2FP.SATFINITE.RELU.E4M3.F32.PACK_AB_MERGE_C R13, R13, R12, RZ ;  /* 0x0000000c0d0d723e */ /* 0x000fe400048078ff */
[----:B------:R-:W-:Y:S02]  /*aa90*/  F2FP.SATFINITE.RELU.E4M3.F32.PACK_AB_MERGE_C R19, R20, R19, RZ ;  /* 0x000000131413723e */ /* 0x000fe400048078ff */
[----:B------:R-:W-:-:S02]  /*aaa0*/  F2FP.SATFINITE.RELU.E4M3.F32.PACK_AB_MERGE_C R21, R21, R22, RZ ;  /* 0x000000161515723e */ /* 0x000fc400048078ff */
[----:B------:R-:W-:Y:S01]  /*aab0*/  F2FP.SATFINITE.RELU.E4M3.F32.PACK_AB_MERGE_C R23, R23, R4, RZ ;  /* 0x000000041717723e */ /* 0x000fe200048078ff */
[C---:B---3--:R-:W-:Y:S01]  /*aac0*/  FMUL R25, R2.reuse, R25 ;  /* 0x0000001902197220 */ /* 0x048fe20000400000 */
[C---:B----4-:R-:W-:Y:S01]  /*aad0*/  FMUL R0, R2.reuse, R28 ;  /* 0x0000001c02007220 */ /* 0x050fe20000400000 */
[C---:B-----5:R-:W-:Y:S01]  /*aae0*/  FMUL R24, R2.reuse, R27 ;  /* 0x0000001b02187220 */ /* 0x060fe20000400000 */
[----:B------:R-:W-:Y:S01]  /*aaf0*/  FMUL R26, R2, R26 ;  /* 0x0000001a021a7220 */ /* 0x000fe20000400000 */
[C---:B------:R-:W-:Y:S01]  /*ab00*/  FFMA R3, R16.reuse, R3, R25 ;  /* 0x0000000310037223 */ /* 0x040fe20000000019 */
[C---:B------:R-:W-:Y:S01]  /*ab10*/  FFMA R0, R16.reuse, R7, R0 ;  /* 0x0000000710007223 */ /* 0x040fe20000000000 */
[C---:B------:R-:W-:Y:S01]  /*ab20*/  FFMA R11, R16.reuse, R11, R24 ;  /* 0x0000000b100b7223 */ /* 0x040fe20000000018 */
[----:B------:R-:W-:-:S03]  /*ab30*/  FFMA R26, R16, R5, R26 ;  /* 0x00000005101a7223 */ /* 0x000fc6000000001a */
[----:B------:R-:W-:Y:S02]  /*ab40*/  F2FP.SATFINITE.RELU.E4M3.F32.PACK_AB_MERGE_C R3, R0, R3, RZ ;  /* 0x000000030003723e */ /* 0x000fe400048078ff */
[----:B------:R-:W-:Y:S01]  /*ab50*/  F2FP.SATFINITE.RELU.E4M3.F32.PACK_AB_MERGE_C R11, R26, R11, RZ ;  /* 0x0000000b1a0b723e */ /* 0x000fe200048078ff */
[----:B------:R-:W-:Y:S06]  /*ab60*/  @P1 BRA `(.L_x_132) ;  /* 0x0000000000041947 */ /* 0x000fec0003800000 */
[----:B------:R-:W-:-:S04]  /*ab70*/  DEPBAR.LE SB0, 0x1 ;  /* 0x000080400000791a */ /* 0x000fc80000000000 */
.L_x_132:
[----:B------:R-:W2:Y:S01]  /*ab80*/  LDL.LU R25, [R1+0xbc] ;  /* 0x0000bc0001197983 */ /* 0x000ea20000300800 */
        /* <DEDUP_REMOVED lines=17> */
[----:B----4-:R-:W-:Y:S01]  /*aca0*/  BAR.SYNC.DEFER_BLOCKING 0x1, 0x100 ;  /* 0x0044000000007b1d */ /* 0x010fe20000010000 */
[----:B--2---:R-:W-:-:S05]  /*acb0*/  IADD3 R25, P0, R25, UR52, RZ ;  /* 0x0000003419197c10 */ /* 0x004fca000ff1e0ff */
[----:B------:R3:W-:Y:S01]  /*acc0*/  STL [R1+0xbc], R25 ;  /* 0x0000bc1901007387 */ /* 0x0007e20000100800 */
[----:B------:R-:W-:Y:S07]  /*acd0*/  @P1 BRA `(.L_x_134) ;  /* 0x0000000000201947 */ /* 0x000fee0003800000 */
        /* <DEDUP_REMOVED lines=8> */
.L_x_134:
[----:B------:R-:W-:Y:S05]  /*ad60*/  BSYNC B0 ;  /* 0x0000000000007941 */ /* 0x000fea0003800000 */
.L_x_133:
[----:B------:R-:W2:Y:S01]  /*ad70*/  LDL.LU R27, [R1+0xc0] ;  /* 0x0000c000011b7983 */ /* 0x000ea20000300800 */
[----:B------:R-:W-:Y:S01]  /*ad80*/  ULDC.64 UR4, c[0x0][0x8f8] ;  /* 0x00023e0000047ab9 */ /* 0x000fe20000000a00 */
[----:B------:R-:W-:Y:S01]  /*ad90*/  UMOV UR41, 0xffffffff ;  /* 0xffffffff00297882 */ /* 0x000fe20000000000 */
[----:B------:R-:W-:Y:S01]  /*ada0*/  UMOV UR43, 0xffffffff ;  /* 0xffffffff002b7882 */ /* 0x000fe20000000000 */
[----:B------:R-:W-:Y:S02]  /*adb0*/  PRMT R0, RZ, 0x7610, R0 ;  /* 0x00007610ff007816 */ /* 0x000fe40000000000 */
[----:B------:R-:W-:Y:S02]  /*adc0*/  MOV R4, 0xffffffff ;  /* 0xffffffff00047802 */ /* 0x000fe40000000f00 */
[----:B--2---:R-:W-:Y:S02]  /*add0*/  IADD3.X R27, R27, UR38, RZ, P0, !PT ;  /* 0x000000261b1b7c10 */ /* 0x004fe400087fe4ff */
[----:B------:R-:W-:-:S03]  /*ade0*/  ISETP.GE.U32.AND P0, PT, R25, UR4, PT ;  /* 0x0000000419007c0c */ /* 0x000fc6000bf06070 */
[----:B------:R2:W-:Y:S01]  /*adf0*/  STL [R1+0xc0], R27 ;  /* 0x0000c01b01007387 */ /* 0x0005e20000100800 */
[----:B------:R-:W-:-:S13]  /*ae00*/  ISETP.GE.U32.AND.EX P0, PT, R27, UR5, PT, P0 ;  /* 0x000000051b007c0c */ /* 0x000fda000bf06100 */
[----:B--2---:R-:W-:Y:S05]  /*ae10*/  @P0 BRA `(.L_x_135) ;  /* 0x0000000400740947 */ /* 0x004fea0003800000 */
[----:B---3--:R-:W2:Y:S01]  /*ae20*/  S2R R17, SR_CTAID.X ;  /* 0x0000000000117919 */ /* 0x008ea20000002500 */
[----:B------:R-:W3:Y:S01]  /*ae30*/  LDC.64 R14, c[0x0][0x8d0] ;  /* 0x00023400ff0e7b82 */ /* 0x000ee20000000a00 */
[----:B------:R-:W-:Y:S01]  /*ae40*/  ULDC UR4, c[0x0][0x150] ;  /* 0x0000540000047ab9 */ /* 0x000fe20000000800 */
[----:B------:R-:W-:Y:S01]  /*ae50*/  MOV R12, R25 ;  /* 0x00000019000c7202 */ /* 0x000fe20000000f00 */
[----:B------:R-:W4:Y:S01]  /*ae60*/  S2R R23, SR_CTAID.Y ;  /* 0x0000000000177919 */ /* 0x000f220000002600 */
[----:B------:R-:W-:-:S04]  /*ae70*/  IMAD.MOV.U32 R13, RZ, RZ, R27 ;  /* 0x000000ffff0d7224 */ /* 0x000fc800078e001b */
[----:B------:R-:W1:Y:S08]  /*ae80*/  LDC R24, c[0x0][0x144] ;  /* 0x00005100ff187b82 */ /* 0x000e700000000800 */
[----:B------:R-:W1:Y:S08]  /*ae90*/  LDC R8, c[0x0][0x8d8] ;  /* 0x00023600ff087b82 */ /* 0x000e700000000800 */
[----:B------:R-:W1:Y:S01]  /*aea0*/  LDC.64 R18, c[0x0][0x8c8] ;  /* 0x00023200ff127b82 */ /* 0x000e620000000a00 */
[----:B---3--:R-:W-:-:S04]  /*aeb0*/  ISETP.NE.U32.AND P0, PT, R14, RZ, PT ;  /* 0x000000ff0e00720c */ /* 0x008fc80003f05070 */
[----:B------:R-:W-:Y:S02]  /*aec0*/  ISETP.NE.AND.EX P0, PT, R15, RZ, PT, P0 ;  /* 0x000000ff0f00720c */ /* 0x000fe40003f05300 */
[----:B--2---:R-:W-:-:S05]  /*aed0*/  I2FP.F32.U32 R0, R17 ;  /* 0x0000001100007245 */ /* 0x004fca0000201000 */
[----:B------:R-:W-:-:S04]  /*aee0*/  FMUL R0, R0, UR4 ;  /* 0x0000000400007c20 */ /* 0x000fc80008400000 */
[----:B------:R2:W3:Y:S02]  /*aef0*/  F2I.U32.TRUNC.NTZ R22, R0 ;  /* 0x0000000000167305 */ /* 0x0004e4000020f000 */
[----:B----4-:R-:W-:Y:S05]  /*af00*/  @!P0 BRA `(.L_x_136) ;  /* 0x0000000000288947 */ /* 0x010fea0003800000 */
[----:B--2---:R-:W2:Y:S02]  /*af10*/  LDC R0, c[0x0][0x8dc] ;  /* 0x00023700ff007b82 */ /* 0x004ea40000000800 */
[----:B--2---:R-:W-:-:S04]  /*af20*/  IADD3 R3, P0, R25, R0, RZ ;  /* 0x0000000019037210 */ /* 0x004fc80007f1e0ff */
        /* <DEDUP_REMOVED lines=8> */
.L_x_136:
[-CC-:B-1----:R-:W-:Y:S01]  /*afb0*/  SHF.R.U64 R29, R12, R8.reuse, R13.reuse ;  /* 0x000000080c1d7219 */ /* 0x182fe2000000120d */
[----:B------:R-:W1:Y:S01]  /*afc0*/  LDC.64 R20, c[0x0][0x8e8] ;  /* 0x00023a00ff147b82 */ /* 0x000e620000000a00 */
[----:B--2---:R-:W-:Y:S01]  /*afd0*/  SHF.R.U32.HI R0, RZ, R8, R13 ;  /* 0x00000008ff007219 */ /* 0x004fe2000001160d */
[----:B------:R-:W-:Y:S01]  /*afe0*/  IMAD.MOV.U32 R4, RZ, RZ, R25 ;  /* 0x000000ffff047224 */ /* 0x000fe200078e0019 */
[----:B------:R-:W-:Y:S01]  /*aff0*/  IADD3 R3, P0, RZ, -R29, RZ ;  /* 0x8000001dff037210 */ /* 0x000fe20007f1e0ff */
[----:B------:R-:W-:Y:S01]  /*b000*/  ULDC UR4, c[0x0][0x154] ;  /* 0x0000550000047ab9 */ /* 0x000fe20000000800 */
[----:B---3--:R-:W-:Y:S02]  /*b010*/  IADD3 R22, -R22, RZ, RZ ;  /* 0x000000ff16167210 */ /* 0x008fe40007ffe1ff */
[----:B------:R-:W-:Y:S01]  /*b020*/  IADD3.X R5, RZ, ~R0, RZ, P0, !PT ;  /* 0x80000000ff057210 */ /* 0x000fe200007fe4ff */
[----:B------:R-:W2:Y:S01]  /*b030*/  LDC R6, c[0x0][0x8c0] ;  /* 0x00023000ff067b82 */ /* 0x000ea20000000800 */
[----:B------:R-:W-:-:S03]  /*b040*/  MOV R7, 0x1 ;  /* 0x0000000100077802 */ /* 0x000fc60000000f00 */
[----:B------:R-:W-:Y:S01]  /*b050*/  IMAD R0, R5, R18, RZ ;  /* 0x0000001205007224 */ /* 0x000fe200078e02ff */
[----:B------:R-:W-:-:S03]  /*b060*/  MOV R5, R27 ;  /* 0x0000001b00057202 */ /* 0x000fc60000000f00 */
[----:B------:R-:W3:Y:S01]  /*b070*/  LDC R12, c[0x0][0x8b0] ;  /* 0x00022c00ff0c7b82 */ /* 0x000ee20000000800 */
[----:B------:R-:W-:-:S04]  /*b080*/  IMAD.WIDE.U32 R4, R3, R18, R4 ;  /* 0x0000001203047225 */ /* 0x000fc800078e0004 */
[----:B------:R-:W-:Y:S01]  /*b090*/  IMAD R3, R3, R19, R0 ;  /* 0x0000001303037224 */ /* 0x000fe200078e0200 */
[----:B------:R-:W-:Y:S02]  /*b0a0*/  I2FP.F32.U32 R0, R23 ;  /* 0x0000001700007245 */ /* 0x000fe40000201000 */
[----:B------:R-:W4:Y:S01]  /*b0b0*/  LDC R26, c[0x0][0x900] ;  /* 0x00024000ff1a7b82 */ /* 0x000f220000000800 */
[----:B------:R-:W-:Y:S01]  /*b0c0*/  IMAD R19, R24, R22, R17 ;  /* 0x0000001618137224 */ /* 0x000fe200078e0211 */
[----:B-1----:R-:W-:Y:S02]  /*b0d0*/  ISETP.NE.U32.AND P0, PT, R20, RZ, PT ;  /* 0x000000ff1400720c */ /* 0x002fe40003f05070 */
[----:B------:R-:W-:Y:S01]  /*b0e0*/  IADD3 R3, R5, R3, RZ ;  /* 0x0000000305037210 */ /* 0x000fe20007ffe0ff */
[----:B------:R-:W-:Y:S01]  /*b0f0*/  FMUL R0, R0, UR4 ;  /* 0x0000000400007c20 */ /* 0x000fe20008400000 */
[----:B------:R-:W-:Y:S01]  /*b100*/  ISETP.NE.AND.EX P0, PT, R21, RZ, PT, P0 ;  /* 0x000000ff1500720c */ /* 0x000fe20003f05300 */
[----:B------:R-:W-:Y:S01]  /*b110*/  IMAD.MOV.U32 R5, RZ, RZ, -0x1 ;  /* 0xffffffffff057424 */ /* 0x000fe200078e00ff */
[----:B------:R-:W1:Y:S01]  /*b120*/  LDC R22, c[0x0][0x148] ;  /* 0x00005200ff167b82 */ /* 0x000e620000000800 */
[-CC-:B--2---:R-:W-:Y:S01]  /*b130*/  SHF.R.U64 R14, R4, R6.reuse, R3.reuse ;  /* 0x00000006040e7219 */ /* 0x184fe20000001203 */
[----:B------:R2:W1:Y:S01]  /*b140*/  F2I.U32.TRUNC.NTZ R15, R0 ;  /* 0x00000000000f7305 */ /* 0x000462000020f000 */
[----:B------:R-:W-:-:S05]  /*b150*/  SHF.R.U32.HI R3, RZ, R6, R3 ;  /* 0x00000006ff037219 */ /* 0x000fca0000011603 */
[----:B------:R-:W1:Y:S01]  /*b160*/  LDC R17, c[0x0][0x8a8] ;  /* 0x00022a00ff117b82 */ /* 0x000e620000000800 */
[-CC-:B---3--:R-:W-:Y:S02]  /*b170*/  SHF.R.U64 R8, R14, R12.reuse, R3.reuse ;  /* 0x0000000c0e087219 */ /* 0x188fe40000001203 */
[----:B------:R-:W-:-:S05]  /*b180*/  SHF.R.U32.HI R3, RZ, R12, R3 ;  /* 0x0000000cff037219 */ /* 0x000fca0000011603 */
[----:B------:R-:W3:Y:S01]  /*b190*/  LDC R24, c[0x0][0x8f0] ;  /* 0x00023c00ff187b82 */ /* 0x000ee20000000800 */
[-C--:B----4-:R-:W-:Y:S02]  /*b1a0*/  SHF.L.U32 R4, R5, R26.reuse, RZ ;  /* 0x0000001a05047219 */ /* 0x090fe400000006ff */
[-CC-:B------:R-:W-:Y:S02]  /*b1b0*/  SHF.R.U64 R18, R8, R26.reuse, R3.reuse ;  /* 0x0000001a08127219 */ /* 0x180fe40000001203 */
[----:B------:R-:W-:Y:S02]  /*b1c0*/  SHF.R.U32.HI R5, RZ, R26, R3 ;  /* 0x0000001aff057219 */ /* 0x000fe40000011603 */
[----:B------:R-:W-:Y:S01]  /*b1d0*/  LOP3.LUT R25, RZ, R4, RZ, 0x33, !PT ;  /* 0x00000004ff197212 */ /* 0x000fe200078e33ff */
[----:B------:R-:W4:Y:S01]  /*b1e0*/  LDC R27, c[0x0][0x8e0] ;  /* 0x00023800ff1b7b82 */ /* 0x000f220000000800 */
[----:B------:R-:W-:Y:S02]  /*b1f0*/  SHF.L.U32 R26, R7, R26, RZ ;  /* 0x0000001a071a7219 */ /* 0x000fe400000006ff */
[----:B------:R-:W-:-:S05]  /*b200*/  MOV R4, R18 ;  /* 0x0000001200047202 */ /* 0x000fca0000000f00 */
[----:B------:R-:W1:Y:S01]  /*b210*/  LDC R28, c[0x0][0x8b8] ;  /* 0x00022e00ff1c7b82 */ /* 0x000e620000000800 */
[----:B--2---:R-:W-:Y:S05]  /*b220*/  @!P0 BRA `(.L_x_137) ;  /* 0x0000000000288947 */ /* 0x004fea0003800000 */
[----:B------:R-:W2:Y:S02]  /*b230*/  LDC R3, c[0x0][0x8f4] ;  /* 0x00023d00ff037b82 */ /* 0x000ea40000000800 */
[----:B--2---:R-:W-:-:S05]  /*b240*/  IADD3 R3, P0, R18, R3, RZ ;  /* 0x0000000312037210 */ /* 0x004fca0007f1e0ff */
[----:B------:R-:W-:-:S04]  /*b250*/  IMAD.X R11, RZ, RZ, R5, P0 ;  /* 0x000000ffff0b7224 */ /* 0x000fc800000e0605 */
[----:B------:R-:W-:-:S04]  /*b260*/  IMAD.WIDE.U32 R4, R11, R20, RZ ;  /* 0x000000140b047225 */ /* 0x000fc800078e00ff */
[----:B------:R-:W-:-:S04]  /*b270*/  IMAD.WIDE.U32 R6, P0, R3, R21, R4 ;  /* 0x0000001503067225 */ /* 0x000fc80007800004 */
[----:B------:R-:W-:Y:S01]  /*b280*/  IMAD.WIDE.U32 R4, R3, R20, RZ ;  /* 0x0000001403047225 */ /* 0x000fe200078e00ff */
[----:B------:R-:W-:Y:S02]  /*b290*/  IADD3.X R13, RZ, RZ, RZ, P0, !PT ;  /* 0x000000ffff0d7210 */ /* 0x000fe400007fe4ff */
[----:B------:R-:W-:Y:S02]  /*b2a0*/  MOV R12, R7 ;  /* 0x00000007000c7202 */ /* 0x000fe40000000f00 */
[----:B------:R-:W-:-:S05]  /*b2b0*/  IADD3 RZ, P0, R5, R6, RZ ;  /* 0x0000000605ff7210 */ /* 0x000fca0007f1e0ff */
[----:B------:R-:W-:-:S08]  /*b2c0*/  IMAD.WIDE.U32.X R4, R11, R21, R12, P0 ;  /* 0x000000150b047225 */ /* 0x000fd000000e040c */
.L_x_137:
[----:B------:R-:W2:Y:S01]  /*b2d0*/  LDC R3, c[0x0][0x904] ;  /* 0x00024100ff037b82 */ /* 0x000ea20000000800 */
[----:B---3--:R-:W-:Y:S01]  /*b2e0*/  SHF.R.U64 R0, R4, R24, R5 ;  /* 0x0000001804007219 */ /* 0x008fe20000001205 */
[----:B-1----:R-:W-:Y:S01]  /*b2f0*/  IMAD.MOV R15, RZ, RZ, -R15 ;  /* 0x000000ffff0f7224 */ /* 0x002fe200078e0a0f */
[----:B------:R-:W-:Y:S02]  /*b300*/  LOP3.LUT R7, R8, R25, RZ, 0xc0, !PT ;  /* 0x0000001908077212 */ /* 0x000fe400078ec0ff */
[----:B------:R-:W-:Y:S02]  /*b310*/  IADD3 R5, R17, -0x1, RZ ;  /* 0xffffffff11057810 */ /* 0x000fe40007ffe0ff */
[----:B------:R-:W-:Y:S01]  /*b320*/  R2UR UR43, R29 ;  /* 0x000000001d2b72ca */ /* 0x000fe200000e0000 */
[----:B------:R-:W-:Y:S01]  /*b330*/  IMAD R4, R26, R0, R7 ;  /* 0x000000001a047224 */ /* 0x000fe200078e0207 */
[----:B------:R-:W-:Y:S02]  /*b340*/  LOP3.LUT R5, R14, R5, RZ, 0xc0, !PT ;  /* 0x000000050e057212 */ /* 0x000fe400078ec0ff */
[----:B--2---:R-:W-:-:S02]  /*b350*/  ISETP.NE.AND P0, PT, R3, 0x1, PT ;  /* 0x000000010300780c */ /* 0x004fc40003f05270 */
[----:B------:R-:W-:-:S05]  /*b360*/  IADD3 R3, -R0, RZ, RZ ;  /* 0x000000ff00037210 */ /* 0x000fca0007ffe1ff */
[----:B----4-:R-:W-:-:S04]  /*b370*/  IMAD R0, R3, R27, R18 ;  /* 0x0000001b03007224 */ /* 0x010fc800078e0212 */
[----:B------:R-:W-:Y:S02]  /*b380*/  IMAD R3, R0, R17, R5 ;  /* 0x0000001100037224 */ /* 0x000fe400078e0205 */
[----:B------:R-:W-:-:S04]  /*b390*/  @P0 IMAD R19, R22, R15, R23 ;  /* 0x0000000f16130224 */ /* 0x000fc800078e0217 */
[----:B------:R-:W-:-:S05]  /*b3a0*/  IMAD R4, R4, R28, R19 ;  /* 0x0000001c04047224 */ /* 0x000fca00078e0213 */
[----:B------:R-:W-:Y:S02]  /*b3b0*/  SEL R0, R3, R4, !P0 ;  /* 0x0000000403007207 */ /* 0x000fe40004000000 */
[----:B------:R-:W-:Y:S02]  /*b3c0*/  SEL R4, R4, R3, !P0 ;  /* 0x0000000304047207 */ /* 0x000fe40004000000 */
[----:B------:R-:W-:Y:S01]  /*b3d0*/  R2UR UR41, R0 ;  /* 0x00000000002972ca */ /* 0x000fe200000e0000 */
[----:B------:R-:W-:-:S14]  /*b3e0*/  IMAD.MOV.U32 R0, RZ, RZ, 0x1 ;  /* 0x00000001ff007424 */ /* 0x000fdc00078e00ff */
.L_x_135:
[----:B------:R-:W-:Y:S01]  /*b3f0*/  UIADD3 UR36, UR58, UR36, URZ ;  /* 0x000000243a247290 */ /* 0x000fe2000fffe03f */
[----:B------:R4:W-:Y:S01]  /*b400*/  STL [R1+0xb8], R9 ;  /* 0x0000b80901007387 */ /* 0x0009e20000100800 */
[----:B------:R-:W-:Y:S02]  /*b410*/  LOP3.LUT P0, RZ, R0, 0xff, RZ, 0xc0, !PT ;  /* 0x000000ff00ff7812 */ /* 0x000fe4000780c0ff */
[----:B------:R-:W-:Y:S01]  /*b420*/  USHF.R.U32.HI UR4, URZ, 0x3, UR36 ;  /* 0x000000033f047899 */ /* 0x000fe20008011624 */
[----:B------:R4:W-:Y:S01]  /*b430*/  STL [R1+0xb4], R10 ;  /* 0x0000b40a01007387 */ /* 0x0009e20000100800 */
[----:B------:R-:W-:Y:S02]  /*b440*/  UISETP.GT.U32.AND UP0, UPT, UR36, 0x7, UPT ;  /* 0x000000072400788c */ /* 0x000fe4000bf04070 */
[----:B------:R-:W-:Y:S02]  /*b450*/  ULOP3.LUT UR4, UR4, 0x1, URZ, 0xc0, !UPT ;  /* 0x0000000104047892 */ /* 0x000fe4000f8ec03f */
[----:B------:R-:W-:-:S02]  /*b460*/  UISETP.LT.U32.AND UP1, UPT, UR58, 0x8, UP0 ;  /* 0x000000083a00788c */ /* 0x000fc40008721070 */
[----:B------:R-:W-:Y:S02]  /*b470*/  UISETP.NE.U32.AND UP2, UPT, UR4, 0x1, UPT ;  /* 0x000000010400788c */ /* 0x000fe4000bf45070 */
[----:B------:R-:W-:Y:S02]  /*b480*/  USEL UR5, URZ, 0x1, !UP1 ;  /* 0x000000013f057887 */ /* 0x000fe4000c800000 */
[----:B------:R-:W-:Y:S02]  /*b490*/  UISETP.GT.U32.AND UP0, UPT, UR58, 0x7, !UP2 ;  /* 0x000000073a00788c */ /* 0x000fe4000d704070 */
[----:B------:R-:W-:Y:S02]  /*b4a0*/  ULOP3.LUT UR36, UR36, 0x7, URZ, 0xc0, !UPT ;  /* 0x0000000724247892 */ /* 0x000fe4000f8ec03f */
[----:B------:R-:W-:-:S04]  /*b4b0*/  USEL UR4, URZ, 0x1, !UP0 ;  /* 0x000000013f047887 */ /* 0x000fc8000c000000 */
[----:B------:R-:W-:Y:S01]  /*b4c0*/  ULOP3.LUT UR49, UR4, UR49, UR5, 0x96, !UPT ;  /* 0x0000003104317292 */ /* 0x000fe2000f8e9605 */
[----:B----4-:R-:W-:Y:S11]  /*b4d0*/  @P0 BRA `(.L_x_138) ;  /* 0xffffff6000480947 */ /* 0x010ff6000383ffff */
[----:B------:R-:W-:-:S04]  /*b4e0*/  DEPBAR.LE SB0, 0x0 ;  /* 0x000080000000791a */ /* 0x000fc80000000000 */
[----:B------:R-:W-:Y:S05]  /*b4f0*/  EXIT ;  /* 0x000000000000794d */ /* 0x000fea0003800000 */
.L_x_9:
[----:B------:R-:W2:Y:S01]  /*b500*/  LDL R17, [R1+0xbc] ;  /* 0x0000bc0001117983 */ /* 0x000ea20000100800 */
[----:B------:R-:W-:-:S03]  /*b510*/  ULDC.64 UR4, c[0x0][0x8f8] ;  /* 0x00023e0000047ab9 */ /* 0x000fc60000000a00 */
[----:B------:R-:W3:Y:S01]  /*b520*/  LDL R18, [R1+0xc0] ;  /* 0x0000c00001127983 */ /* 0x000ee20000100800 */
[----:B------:R-:W-:Y:S01]  /*b530*/  PRMT R7, RZ, 0x7610, R7 ;  /* 0x00007610ff077816 */ /* 0x000fe20000000007 */
[----:B------:R-:W-:Y:S01]  /*b540*/  IMAD.MOV.U32 R4, RZ, RZ, -0x1 ;  /* 0xffffffffff047424 */ /* 0x000fe200078e00ff */
[----:B------:R-:W-:Y:S02]  /*b550*/  MOV R6, 0xffffffff ;  /* 0xffffffff00067802 */ /* 0x000fe40000000f00 */
[----:B------:R-:W-:Y:S02]  /*b560*/  MOV R5, 0xffffffff ;  /* 0xffffffff00057802 */ /* 0x000fe40000000f00 */
[----:B--2---:R-:W-:-:S04]  /*b570*/  ISETP.GE.U32.AND P0, PT, R17, UR4, PT ;  /* 0x0000000411007c0c */ /* 0x004fc8000bf06070 */
[----:B---3--:R-:W-:-:S13]  /*b580*/  ISETP.GE.U32.AND.EX P0, PT, R18, UR5, PT, P0 ;  /* 0x0000000512007c0c */ /* 0x008fda000bf06100 */
[----:B------:R-:W-:Y:S05]  /*b590*/  @P0 BRA `(.L_x_139) ;  /* 0x0000000400680947 */ /* 0x000fea0003800000 */
[----:B------:R-:W1:Y:S01]  /*b5a0*/  LDC.64 R10, c[0x0][0x8d0] ;  /* 0x00023400ff0a7b82 */ /* 0x000e620000000a00 */
[----:B------:R-:W-:Y:S02]  /*b5b0*/  MOV R8, R17 ;  /* 0x0000001100087202 */ /* 0x000fe40000000f00 */
[----:B------:R-:W-:-:S05]  /*b5c0*/  MOV R9, R18 ;  /* 0x0000001200097202 */ /* 0x000fca0000000f00 */
[----:B------:R-:W2:Y:S08]  /*b5d0*/  LDC R12, c[0x0][0x8d8] ;  /* 0x00023600ff0c7b82 */ /* 0x000eb00000000800 */
[----:B------:R-:W3:Y:S01]  /*b5e0*/  LDC.64 R14, c[0x0][0x8c8] ;  /* 0x00023200ff0e7b82 */ /* 0x000ee20000000a00 */
[----:B-1----:R-:W-:-:S04]  /*b5f0*/  ISETP.NE.U32.AND P0, PT, R10, RZ, PT ;  /* 0x000000ff0a00720c */ /* 0x002fc80003f05070 */
[----:B------:R-:W-:-:S13]  /*b600*/  ISETP.NE.AND.EX P0, PT, R11, RZ, PT, P0 ;  /* 0x000000ff0b00720c */ /* 0x000fda0003f05300 */
[----:B--23--:R-:W-:Y:S05]  /*b610*/  @!P0 BRA `(.L_x_140) ;  /* 0x0000000000288947 */ /* 0x00cfea0003800000 */
[----:B------:R-:W1:Y:S02]  /*b620*/  LDC R4, c[0x0][0x8dc] ;  /* 0x00023700ff047b82 */ /* 0x000e640000000800 */
[----:B-1----:R-:W-:-:S05]  /*b630*/  IADD3 R9, P0, R17, R4, RZ ;  /* 0x0000000411097210 */ /* 0x002fca0007f1e0ff */
        /* <DEDUP_REMOVED lines=8> */
.L_x_140:
[--C-:B------:R-:W-:Y:S01]  /*b6c0*/  SHF.R.U64 R10, R8, R12, R9.reuse ;  /* 0x0000000c080a7219 */ /* 0x100fe20000001209 */
[----:B------:R-:W1:Y:S01]  /*b6d0*/  LDC R16, c[0x0][0x8c0] ;  /* 0x00023000ff107b82 */ /* 0x000e620000000800 */
[----:B------:R-:W-:Y:S01]  /*b6e0*/  I2FP.F32.U32 R6, R2 ;  /* 0x0000000200067245 */ /* 0x000fe20000201000 */
[----:B------:R-:W-:Y:S01]  /*b6f0*/  ULDC UR4, c[0x0][0x150] ;  /* 0x0000540000047ab9 */ /* 0x000fe20000000800 */
[----:B------:R-:W-:Y:S02]  /*b700*/  MOV R5, R18 ;  /* 0x0000001200057202 */ /* 0x000fe40000000f00 */
[----:B------:R-:W-:Y:S01]  /*b710*/  SHF.R.U32.HI R3, RZ, R12, R9 ;  /* 0x0000000cff037219 */ /* 0x000fe20000011609 */
[----:B------:R-:W-:Y:S01]  /*b720*/  FMUL R9, R6, UR4 ;  /* 0x0000000406097c20 */ /* 0x000fe20008400000 */
[----:B------:R-:W-:Y:S01]  /*b730*/  IADD3 R7, P0, RZ, -R10, RZ ;  /* 0x8000000aff077210 */ /* 0x000fe20007f1e0ff */
[----:B------:R-:W2:Y:S01]  /*b740*/  LDC.64 R18, c[0x0][0x8e8] ;  /* 0x00023a00ff127b82 */ /* 0x000ea20000000a00 */
[----:B------:R-:W-:Y:S01]  /*b750*/  MOV R4, R17 ;  /* 0x0000001100047202 */ /* 0x000fe20000000f00 */
[----:B------:R-:W-:-:S02]  /*b760*/  ULDC UR4, c[0x0][0x154] ;  /* 0x0000550000047ab9 */ /* 0x000fc40000000800 */
[----:B------:R-:W-:Y:S01]  /*b770*/  IMAD.X R3, RZ, RZ, ~R3, P0 ;  /* 0x000000ffff037224 */ /* 0x000fe200000e0e03 */
[----:B------:R-:W3:Y:S01]  /*b780*/  F2I.U32.TRUNC.NTZ R9, R9 ;  /* 0x0000000900097305 */ /* 0x000ee2000020f000 */
[-C--:B------:R-:W-:Y:S02]  /*b790*/  IMAD.WIDE.U32 R4, R7, R14.reuse, R4 ;  /* 0x0000000e07047225 */ /* 0x080fe400078e0004 */
[----:B------:R-:W4:Y:S02]  /*b7a0*/  LDC R11, c[0x0][0x144] ;  /* 0x00005100ff0b7b82 */ /* 0x000f240000000800 */
[----:B------:R-:W-:-:S04]  /*b7b0*/  IMAD R6, R3, R14, RZ ;  /* 0x0000000e03067224 */ /* 0x000fc800078e02ff */
[----:B------:R-:W-:Y:S01]  /*b7c0*/  IMAD R3, R7, R15, R6 ;  /* 0x0000000f07037224 */ /* 0x000fe200078e0206 */
[----:B------:R-:W-:Y:S01]  /*b7d0*/  MOV R6, 0xffffffff ;  /* 0xffffffff00067802 */ /* 0x000fe20000000f00 */
[----:B------:R-:W5:Y:S02]  /*b7e0*/  LDC R12, c[0x0][0x8b0] ;  /* 0x00022c00ff0c7b82 */ /* 0x000f640000000800 */
[----:B------:R-:W-:Y:S01]  /*b7f0*/  IMAD.IADD R3, R5, 0x1, R3 ;  /* 0x0000000105037824 */ /* 0x000fe200078e0203 */
[----:B------:R-:W-:-:S04]  /*b800*/  I2FP.F32.U32 R5, R0 ;  /* 0x0000000000057245 */ /* 0x000fc80000201000 */
[-CC-:B-1----:R-:W-:Y:S01]  /*b810*/  SHF.R.U64 R8, R4, R16.reuse, R3.reuse ;  /* 0x0000001004087219 */ /* 0x182fe20000001203 */
[----:B------:R-:W1:Y:S01]  /*b820*/  LDC R7, c[0x0][0x900] ;  /* 0x00024000ff077b82 */ /* 0x000e620000000800 */
[----:B---3--:R-:W-:Y:S01]  /*b830*/  IADD3 R4, -R9, RZ, RZ ;  /* 0x000000ff09047210 */ /* 0x008fe20007ffe1ff */
[----:B------:R-:W-:Y:S01]  /*b840*/  FMUL R5, R5, UR4 ;  /* 0x0000000405057c20 */ /* 0x000fe20008400000 */
[----:B--2---:R-:W-:Y:S02]  /*b850*/  ISETP.NE.U32.AND P0, PT, R18, RZ, PT ;  /* 0x000000ff1200720c */ /* 0x004fe40003f05070 */
[----:B------:R-:W-:Y:S02]  /*b860*/  SHF.R.U32.HI R3, RZ, R16, R3 ;  /* 0x00000010ff037219 */ /* 0x000fe40000011603 */
[----:B------:R-:W-:Y:S01]  /*b870*/  ISETP.NE.AND.EX P0, PT, R19, RZ, PT, P0 ;  /* 0x000000ff1300720c */ /* 0x000fe20003f05300 */
[----:B------:R-:W2:Y:S01]  /*b880*/  LDC R15, c[0x0][0x148] ;  /* 0x00005200ff0f7b82 */ /* 0x000ea20000000800 */
[----:B----4-:R-:W-:-:S02]  /*b890*/  IMAD R17, R11, R4, R2 ;  /* 0x000000040b117224 */ /* 0x010fc400078e0202 */
[----:B------:R-:W-:-:S05]  /*b8a0*/  IMAD.MOV.U32 R4, RZ, RZ, 0x1 ;  /* 0x00000001ff047424 */ /* 0x000fca00078e00ff */
[----:B------:R-:W3:Y:S01]  /*b8b0*/  LDC R14, c[0x0][0x8a8] ;  /* 0x00022a00ff0e7b82 */ /* 0x000ee20000000800 */
[-CC-:B-----5:R-:W-:Y:S02]  /*b8c0*/  SHF.R.U64 R11, R8, R12.reuse, R3.reuse ;  /* 0x0000000c080b7219 */ /* 0x1a0fe40000001203 */
[----:B------:R-:W-:Y:S02]  /*b8d0*/  SHF.R.U32.HI R2, RZ, R12, R3 ;  /* 0x0000000cff027219 */ /* 0x000fe40000011603 */
[----:B------:R4:W1:Y:S03]  /*b8e0*/  F2I.U32.TRUNC.NTZ R12, R5 ;  /* 0x00000005000c7305 */ /* 0x000866000020f000 */
[----:B------:R-:W2:Y:S01]  /*b8f0*/  LDC R20, c[0x0][0x8f0] ;  /* 0x00023c00ff147b82 */ /* 0x000ea20000000800 */
[-C--:B-1----:R-:W-:Y:S02]  /*b900*/  SHF.L.U32 R6, R6, R7.reuse, RZ ;  /* 0x0000000706067219 */ /* 0x082fe400000006ff */
[----:B------:R-:W-:-:S02]  /*b910*/  SHF.R.U64 R13, R11, R7, R2 ;  /* 0x000000070b0d7219 */ /* 0x000fc40000001202 */
[-C--:B------:R-:W-:Y:S02]  /*b920*/  SHF.R.U32.HI R3, RZ, R7.reuse, R2 ;  /* 0x00000007ff037219 */ /* 0x080fe40000011602 */
[----:B------:R-:W-:Y:S01]  /*b930*/  SHF.L.U32 R16, R4, R7, RZ ;  /* 0x0000000704107219 */ /* 0x000fe200000006ff */
[----:B------:R-:W1:Y:S01]  /*b940*/  LDC R21, c[0x0][0x8e0] ;  /* 0x00023800ff157b82 */ /* 0x000e620000000800 */
[----:B------:R-:W-:Y:S02]  /*b950*/  LOP3.LUT R22, RZ, R6, RZ, 0x33, !PT ;  /* 0x00000006ff167212 */ /* 0x000fe400078e33ff */
[----:B------:R-:W-:-:S05]  /*b960*/  MOV R2, R13 ;  /* 0x0000000d00027202 */ /* 0x000fca0000000f00 */
        /* <DEDUP_REMOVED lines=12> */
.L_x_141:
[----:B------:R-:W4:Y:S01]  /*ba30*/  LDC R4, c[0x0][0x904] ;  /* 0x00024100ff047b82 */ /* 0x000f220000000800 */
[----:B--2---:R-:W-:Y:S01]  /*ba40*/  SHF.R.U64 R3, R2, R20, R3 ;  /* 0x0000001402037219 */ /* 0x004fe20000001203 */
[----:B---3--:R-:W-:Y:S01]  /*ba50*/  VIADD R5, R14, 0xffffffff ;  /* 0xffffffff0e057836 */ /* 0x008fe20000000000 */
[----:B------:R-:W-:Y:S02]  /*ba60*/  LOP3.LUT R2, R11, R22, RZ, 0xc0, !PT ;  /* 0x000000160b027212 */ /* 0x000fe400078ec0ff */
[----:B------:R-:W-:Y:S02]  /*ba70*/  IADD3 R12, -R12, RZ, RZ ;  /* 0x000000ff0c0c7210 */ /* 0x000fe40007ffe1ff */
[----:B------:R-:W-:Y:S01]  /*ba80*/  MOV R7, 0x1 ;  /* 0x0000000100077802 */ /* 0x000fe20000000f00 */
[----:B------:R-:W-:Y:S01]  /*ba90*/  IMAD R2, R16, R3, R2 ;  /* 0x0000000310027224 */ /* 0x000fe200078e0202 */
[----:B----4-:R-:W-:Y:S02]  /*baa0*/  ISETP.NE.AND P0, PT, R4, 0x1, PT ;  /* 0x000000010400780c */ /* 0x010fe40003f05270 */
[----:B------:R-:W-:-:S02]  /*bab0*/  IADD3 R4, -R3, RZ, RZ ;  /* 0x000000ff03047210 */ /* 0x000fc40007ffe1ff */
[----:B------:R-:W-:-:S09]  /*bac0*/  LOP3.LUT R3, R8, R5, RZ, 0xc0, !PT ;  /* 0x0000000508037212 */ /* 0x000fd200078ec0ff */
[----:B------:R-:W-:Y:S02]  /*bad0*/  @P0 IMAD R17, R15, R12, R0 ;  /* 0x0000000c0f110224 */ /* 0x000fe400078e0200 */
[----:B-1----:R-:W-:Y:S02]  /*bae0*/  IMAD R0, R4, R21, R13 ;  /* 0x0000001504007224 */ /* 0x002fe400078e020d */
[----:B------:R-:W-:Y:S02]  /*baf0*/  IMAD R6, R2, R23, R17 ;  /* 0x0000001702067224 */ /* 0x000fe400078e0211 */
[----:B------:R-:W-:Y:S02]  /*bb00*/  IMAD R3, R0, R14, R3 ;  /* 0x0000000e00037224 */ /* 0x000fe400078e0203 */
[----:B------:R-:W-:-:S03]  /*bb10*/  IMAD.MOV.U32 R4, RZ, RZ, R10 ;  /* 0x000000ffff047224 */ /* 0x000fc600078e000a */
[----:B------:R-:W-:Y:S02]  /*bb20*/  SEL R5, R3, R6, !P0 ;  /* 0x0000000603057207 */ /* 0x000fe40004000000 */
[----:B------:R-:W-:-:S07]  /*bb30*/  SEL R6, R6, R3, !P0 ;  /* 0x0000000306067207 */ /* 0x000fce0004000000 */
.L_x_139:
[----:B------:R-:W-:-:S08]  /*bb40*/  NOP ;  /* 0x0000000000007918 */ /* 0x000fd00000000000 */
[----:B------:R-:W1:-:S00]  /*bb50*/  USETMAXREG.DEALLOC.CTAPOOL 0x28 ;  /* 0x00000028000079c8 */ /* 0x000e4000080e0500 */
[----:B------:R-:W-:-:S06]  /*bb60*/  UISETP.NE.AND UP0, UPT, UR46, 0x1, UPT ;  /* 0x000000012e00788c */ /* 0x000fcc000bf05270 */
[----:B------:R-:W-:-:S13]  /*bb70*/  PLOP3.LUT P0, PT, PT, PT, UP0, 0x80, 0x0 ;  /* 0x000000000000781c */ /* 0x000fda0003f0f008 */
[----:B------:R-:W-:Y:S05]  /*bb80*/  @!P0 EXIT ;  /* 0x000000000000894d */ /* 0x000fea0003800000 */
[----:B------:R-:W-:-:S06]  /*bb90*/  UISETP.NE.AND UP0, UPT, UR46, URZ, UPT ;  /* 0x0000003f2e00728c */ /* 0x000fcc000bf05270 */
[----:B------:R-:W-:-:S13]  /*bba0*/  PLOP3.LUT P0, PT, PT, PT, UP0, 0x80, 0x0 ;  /* 0x000000000000781c */ /* 0x000fda0003f0f008 */
[----:B-1----:R-:W-:Y:S05]  /*bbb0*/  @!P0 BRA `(.L_x_142) ;  /* 0x0000001800548947 */ /* 0x002fea0003800000 */
[----:B------:R-:W-:-:S04]  /*bbc0*/  UISETP.NE.AND UP0, UPT, UR48, URZ, UPT ;  /* 0x0000003f3000728c */ /* 0x000fc8000bf05270 */
[----:B------:R-:W-:-:S06]  /*bbd0*/  UISETP.NE.OR UP0, UPT, UR46, 0x2, UP0 ;  /* 0x000000022e00788c */ /* 0x000fcc0008705670 */
[----:B------:R-:W-:-:S13]  /*bbe0*/  PLOP3.LUT P0, PT, PT, PT, UP0, 0x80, 0x0 ;  /* 0x000000000000781c */ /* 0x000fda0003f0f008 */
[----:B------:R-:W-:Y:S05]  /*bbf0*/  @P0 EXIT ;  /* 0x000000000000094d */ /* 0x000fea0003800000 */
[----:B------:R-:W-:-:S13]  /*bc00*/  LOP3.LUT P2, RZ, R7, 0xff, RZ, 0xc0, !PT ;  /* 0x000000ff07ff7812 */ /* 0x000fda000784c0ff */
[----:B------:R-:W-:Y:S05]  /*bc10*/  @!P2 BRA `(.L_x_143) ;  /* 0x000000000018a947 */ /* 0x000fea0003800000 */
[----:B------:R-:W-:Y:S01]  /*bc20*/  UMOV UR4, 0x400 ;  /* 0x0000040000047882 */ /* 0x000fe20000000000 */
[----:B------:R-:W-:Y:S01]  /*bc30*/  MOV R0, RZ ;  /* 0x000000ff00007202 */ /* 0x000fe20000000f00 */
[----:B------:R-:W-:-:S03]  /*bc40*/  ULEA UR4, UR37, UR4, 0x18 ;  /* 0x0000000425047291 */ /* 0x000fc6000f8ec03f */
[----:B------:R-:W-:-:S06]  /*bc50*/  SHF.L.U32 R0, R0, 0x1f, RZ ;  /* 0x0000001f00007819 */ /* 0x000fcc00000006ff */
[----:B------:R-:W1:Y:S02]  /*bc60*/  SYNCS.PHASECHK.TRANS64.TRYWAIT P0, [UR4+0xc8], R0 ;  /* 0x0000c800ff0075a7 */ /* 0x000e640008000144 */
[----:B-1----:R-:W-:Y:S05]  /*bc70*/  @!P0 BRA `(.L_x_144) ;  /* 0x0000002c009c8947 */ /* 0x002fea0003800000 */
.L_x_143:
[----:B------:R-:W-:Y:S01]  /*bc80*/  PRMT R11, RZ, 0x7610, R11 ;  /* 0x00007610ff0b7816 */ /* 0x000fe2000000000b */
[----:B------:R-:W-:Y:S06]  /*bc90*/  @P1 BRA `(.L_x_145) ;  /* 0x00000000002c1947 */ /* 0x000fec0003800000 */
[----:B------:R-:W-:Y:S02]  /*bca0*/  ULDC.64 UR4, c[0x0][0x588] ;  /* 0x0001620000047ab9 */ /* 0x000fe40000000a00 */
[----:B------:R-:W-:-:S04]  /*bcb0*/  ISETP.NE.U32.AND P0, PT, RZ, UR4, PT ;  /* 0x00000004ff007c0c */ /* 0x000fc8000bf05070 */
[----:B------:R-:W-:-:S13]  /*bcc0*/  ISETP.NE.AND.EX P0, PT, RZ, UR5, PT, P0 ;  /* 0x00000005ff007c0c */ /* 0x000fda000bf05300 */
[----:B------:R-:W-:Y:S05]  /*bcd0*/  @!P0 BRA `(.L_x_146) ;  /* 0x0000000000148947 */ /* 0x000fea0003800000 */
[----:B------:R-:W-:Y:S01]  /*bce0*/  MOV R2, UR50 ;  /* 0x0000003200027c02 */ /* 0x000fe20008000f00 */
[----:B-1----:R-:W-:-:S05]  /*bcf0*/  IMAD.U32 R3, RZ, RZ, UR51 ;  /* 0x00000033ff037e24 */ /* 0x002fca000f8e00ff */
[----:B------:R2:W5:Y:S01]  /*bd00*/  LDG.E R10, desc[UR54][R2.64] ;  /* 0x00000036020a7981 */ /* 0x000562000c1e1900 */
[----:B------:R-:W-:Y:S01]  /*bd10*/  MOV R11, 0x1 ;  /* 0x00000001000b7802 */ /* 0x000fe20000000f00 */
[----:B------:R-:W-:Y:S06]  /*bd20*/  BRA `(.L_x_145) ;  /* 0x0000000000087947 */ /* 0x000fec0003800000 */
.L_x_146:
[----:B------:R-:W3:Y:S01]  /*bd30*/  LDC R10, c[0x0][0x580] ;  /* 0x00016000ff0a7b82 */ /* 0x000ee20000000800 */
[----:B------:R-:W-:-:S07]  /*bd40*/  MOV R11, 0x1 ;  /* 0x00000001000b7802 */ /* 0x000fce0000000f00 */
.L_x_145:
[----:B------:R-:W-:Y:S05]  /*bd50*/  @!P2 BRA `(.L_x_147) ;  /* 0x000000140068a947 */ /* 0x000fea0003800000 */
[----:B------:R-:W4:Y:S01]  /*bd60*/  LDC R9, c[0x0][0x900] ;  /* 0x00024000ff097b82 */ /* 0x000f220000000800 */
[----:B-1----:R-:W-:Y:S01]  /*bd70*/  IMAD.MOV.U32 R0, RZ, RZ, -0x1 ;  /* 0xffffffffff007424 */ /* 0x002fe200078e00ff */
[----:B--2---:R-:W-:Y:S01]  /*bd80*/  MOV R2, 0x1 ;  /* 0x0000000100027802 */ /* 0x004fe20000000f00 */
[----:B------:R-:W-:Y:S01]  /*bd90*/  ULOP3.LUT UR21, UR39, 0x2, URZ, 0xfc, !UPT ;  /* 0x0000000227157892 */ /* 0x000fe2000f8efc3f */
[----:B------:R-:W-:Y:S01]  /*bda0*/  ULDC.64 UR22, c[0x0][0x198] ;  /* 0x0000660000167ab9 */ /* 0x000fe20000000a00 */
[----:B------:R-:W-:Y:S01]  /*bdb0*/  ULDC.64 UR4, c[0x0][0x588] ;  /* 0x0001620000047ab9 */ /* 0x000fe20000000a00 */
[----:B------:R-:W-:Y:S02]  /*bdc0*/  ULDC.64 UR6, c[0x0][0x8f8] ;  /* 0x00023e0000067ab9 */ /* 0x000fe40000000a00 */
[----:B------:R-:W1:Y:S01]  /*bdd0*/  LDC R8, c[0x0][0x8a8] ;  /* 0x00022a00ff087b82 */ /* 0x000e620000000800 */
[----:B------:R-:W-:Y:S01]  /*bde0*/  ULDC.64 UR14, c[0x0][0x590] ;  /* 0x00016400000e7ab9 */ /* 0x000fe20000000a00 */
[----:B----4-:R-:W-:-:S02]  /*bdf0*/  SHF.L.U32 R0, R0, R9, RZ ;  /* 0x0000000900007219 */ /* 0x010fc400000006ff */
[----:B------:R-:W-:Y:S02]  /*be00*/  SHF.L.U32 R9, R2, R9, RZ ;  /* 0x0000000902097219 */ /* 0x000fe400000006ff */
[----:B------:R-:W-:Y:S02]  /*be10*/  LOP3.LUT R0, RZ, R0, RZ, 0x33, !PT ;  /* 0x00000000ff007212 */ /* 0x000fe400078e33ff */
[----:B-1----:R-:W-:-:S07]  /*be20*/  IADD3 R8, R8, -0x1, RZ ;  /* 0xffffffff08087810 */ /* 0x002fce0007ffe0ff */
.L_x_203:
[----:B------:R-:W-:Y:S02]  /*be30*/  ISETP.NE.U32.AND P0, PT, RZ, UR14, PT ;  /* 0x0000000eff007c0c */ /* 0x000fe4000bf05070 */
[----:B------:R-:W-:Y:S02]  /*be40*/  R2UR UR43, R6 ;  /* 0x00000000062b72ca */ /* 0x000fe400000e0000 */
[----:B------:R-:W-:Y:S02]  /*be50*/  R2UR UR42, R5 ;  /* 0x00000000052a72ca */ /* 0x000fe400000e0000 */
[----:B------:R-:W-:-:S09]  /*be60*/  ISETP.NE.AND.EX P0, PT, RZ, UR15, PT, P0 ;  /* 0x0000000fff007c0c */ /* 0x000fd2000bf05300 */
[----:B------:R-:W-:Y:S02]  /*be70*/  USHF.L.U32 UR43, UR43, 0x7, URZ ;  /* 0x000000072b2b7899 */ /* 0x000fe4000800063f */
[----:B------:R-:W-:Y:S02]  /*be80*/  USHF.L.U32 UR42, UR42, 0x8, URZ ;  /* 0x000000082a2a7899 */ /* 0x000fe4000800063f */
[----:B---34-:R-:W-:Y:S10]  /*be90*/  @!P0 BRA `(.L_x_148) ;  /* 0x00000000002c8947 */ /* 0x018ff40003800000 */
[----:B------:R-:W-:-:S04]  /*bea0*/  ISETP.NE.U32.AND P1, PT, RZ, UR4, PT ;  /* 0x00000004ff007c0c */ /* 0x000fc8000bf25070 */
[----:B------:R-:W-:-:S13]  /*beb0*/  ISETP.NE.AND.EX P1, PT, RZ, UR5, PT, P1 ;  /* 0x00000005ff007c0c */ /* 0x000fda000bf25310 */
[----:B------:R-:W-:Y:S05]  /*bec0*/  @!P1 BRA `(.L_x_149) ;  /* 0x0000000000189947 */ /* 0x000fea0003800000 */
[----:B------:R-:W1:Y:S01]  /*bed0*/  LDC.64 R2, c[0x0][0x588] ;  /* 0x00016200ff027b82 */ /* 0x000e620000000a00 */
[----:B------:R-:W-:-:S04]  /*bee0*/  IMAD R5, R4, UR14, RZ ;  /* 0x0000000e04057c24 */ /* 0x000fc8000f8e02ff */
[----:B-1----:R-:W-:-:S05]  /*bef0*/  IMAD.WIDE R2, R5, 0x4, R2 ;  /* 0x0000000405027825 */ /* 0x002fca00078e0202 */
[----:B---3-5:R1:W5:Y:S01]  /*bf00*/  LDG.E R10, desc[UR54][R2.64] ;  /* 0x00000036020a7981 */ /* 0x028362000c1e1900 */
[----:B------:R-:W-:Y:S01]  /*bf10*/  IMAD.MOV.U32 R11, RZ, RZ, 0x1 ;  /* 0x00000001ff0b7424 */ /* 0x000fe200078e00ff */
[----:B------:R-:W-:Y:S06]  /*bf20*/  BRA `(.L_x_148) ;  /* 0x0000000000087947 */ /* 0x000fec0003800000 */
.L_x_149:
[----:B---3-5:R-:W2:Y:S01]  /*bf30*/  LDC R10, c[0x0][0x580] ;  /* 0x00016000ff0a7b82 */ /* 0x028ea20000000800 */
[----:B------:R-:W-:-:S07]  /*bf40*/  MOV R11, 0x1 ;  /* 0x00000001000b7802 */ /* 0x000fce0000000f00 */
.L_x_148:
[----:B------:R-:W-:Y:S05]  /*bf50*/  @!P0 BRA `(.L_x_150) ;  /* 0x00000000001c8947 */ /* 0x000fea0003800000 */
[----:B------:R-:W-:-:S13]  /*bf60*/  LOP3.LUT P2, RZ, R11, 0xff, RZ, 0xc0, !PT ;  /* 0x000000ff0bff7812 */ /* 0x000fda000784c0ff */
[----:B-1----:R-:W1:Y:S02]  /*bf70*/  @!P2 LDC.64 R2, c[0x0][0x588] ;  /* 0x00016200ff02ab82 */ /* 0x002e640000000a00 */
[----:B-1----:R-:W-:-:S04]  /*bf80*/  @!P2 ISETP.NE.U32.AND P0, PT, R2, RZ, PT ;  /* 0x000000ff0200a20c */ /* 0x002fc80003f05070 */
[----:B------:R-:W-:Y:S02]  /*bf90*/  @!P2 ISETP.NE.AND.EX P1, PT, R3, RZ, PT, P0 ;  /* 0x000000ff0300a20c */ /* 0x000fe40003f25300 */
[----:B--23-5:R-:W-:Y:S02]  /*bfa0*/  @P2 FSETP.EQ.AND P0, PT, R10, RZ, PT ;  /* 0x000000ff0a00220b */ /* 0x02cfe40003f02000 */
[----:B------:R-:W-:Y:S01]  /*bfb0*/  @!P2 PLOP3.LUT P0, PT, P1, PT, PT, 0x8, 0x0 ;  /* 0x000000000000a81c */ /* 0x000fe20000f0e170 */
[----:B------:R-:W-:-:S12]  /*bfc0*/  BRA `(.L_x_151) ;  /* 0x0000000000047947 */ /* 0x000fd80003800000 */
.L_x_150:
[----:B--23-5:R-:W-:-:S13]  /*bfd0*/  FSETP.EQ.AND P0, PT, R10, RZ, PT ;  /* 0x000000ff0a00720b */ /* 0x02cfda0003f02000 */
.L_x_151:
[----:B------:R-:W-:Y:S01]  /*bfe0*/  UISETP.NE.AND UP0, UPT, UR21, 0x3, UPT ;  /* 0x000000031500788c */ /* 0x000fe2000bf05270 */
[----:B------:R-:W-:-:S04]  /*bff0*/  ELECT P1, URZ, PT ;  /* 0x00000000003f782f */ /* 0x000fc80003820000 */
[----:B------:R-:W-:Y:S02]  /*c000*/  PLOP3.LUT P0, PT, P1, P0, PT, 0x20, 0x0 ;  /* 0x000000000000781c */ /* 0x000fe40000f00470 */
[----:B------:R-:W-:-:S13]  /*c010*/  PLOP3.LUT P1, PT, PT, PT, UP0, 0x80, 0x0 ;  /* 0x000000000000781c */ /* 0x000fda0003f2f008 */
[----:B------:R-:W-:Y:S05]  /*c020*/  @!P1 BRA `(.L_x_152) ;  /* 0x0000000000049947 */ /* 0x000fea0003800000 */
[----:B------:R-:W-:Y:S01]  /*c030*/  BPT.TRAP 0x1 ;  /* 0x000000040000795c */ /* 0x000fe20000300000 */
.L_x_152:
[----:B------:R-:W2:Y:S01]  /*c040*/  S2UR UR37, SR_CgaCtaId ;  /* 0x00000000002579c3 */ /* 0x000ea20000008800 */
[----:B------:R-:W-:Y:S01]  /*c050*/  UMOV UR13, 0x400 ;  /* 0x00000400000d7882 */ /* 0x000fe20000000000 */
[----:B-1----:R-:W-:-:S04]  /*c060*/  MOV R2, 0x1 ;  /* 0x0000000100027802 */ /* 0x002fc80000000f00 */
[----:B------:R-:W-:Y:S01]  /*c070*/  SHF.L.U32 R2, R2, 0x1f, RZ ;  /* 0x0000001f02027819 */ /* 0x000fe200000006ff */
[----:B--2---:R-:W-:-:S09]  /*c080*/  ULEA UR13, UR37, UR13, 0x18 ;  /* 0x0000000d250d7291 */ /* 0x004fd2000f8ec03f */
[----:B------:R-:W1:Y:S02]  /*c090*/  SYNCS.PHASECHK.TRANS64.TRYWAIT P2, [UR13+0xa0], R2 ;  /* 0x0000a002ff0075a7 */ /* 0x000e64000804014d */
[----:B-1----:R-:W-:Y:S05]  /*c0a0*/  @!P2 BRA `(.L_x_153) ;  /* 0x0000002800a8a947 */ /* 0x002fea0003800000 */
.L_x_247:
[----:B------:R-:W-:Y:S04]  /*c0b0*/  BSSY B0, `(.L_x_154) ;  /* 0x000000e000007945 */ /* 0x000fe80003800000 */
[----:B------:R-:W-:Y:S05]  /*c0c0*/  @!P0 BRA `(.L_x_155) ;  /* 0x0000000000308947 */ /* 0x000fea0003800000 */
[----:B------:R-:W-:Y:S01]  /*c0d0*/  R2UR UR44, R4 ;  /* 0x00000000042c72ca */ /* 0x000fe200000e0000 */
[----:B------:R-:W-:Y:S02]  /*c0e0*/  UIADD3 UR8, UP0, UR22, 0x3f0, URZ ;  /* 0x000003f016087890 */ /* 0x000fe4000ff1e03f */
[----:B------:R-:W-:Y:S02]  /*c0f0*/  UIADD3 UR40, UR13, 0x100, URZ ;  /* 0x000001000d287890 */ /* 0x000fe4000fffe03f */
[----:B------:R-:W-:Y:S02]  /*c100*/  UIADD3 UR41, UR13, 0x80, URZ ;  /* 0x000000800d297890 */ /* 0x000fe4000fffe03f */
[----:B------:R-:W-:Y:S01]  /*c110*/  UIADD3.X UR9, URZ, UR23, URZ, UP0, !UPT ;  /* 0x000000173f097290 */ /* 0x000fe200087fe43f */
[----:B------:R-:W-:Y:S01]  /*c120*/  UMOV UR10, 0x0 ;  /* 0x00000000000a7882 */ /* 0x000fe20000000000 */
[----:B------:R-:W-:-:S07]  /*c130*/  UMOV UR11, 0x10000000 ;  /* 0x10000000000b7882 */ /* 0x000fce0000000000 */
[----:B------:R2:W-:Y:S02]  /*c140*/  UTMALDG.3D [UR40], [UR8], desc[UR10] ;  /* 0x00000a28080075b4 */ /* 0x0005e40008011000 */
[----:B--2---:R-:W-:Y:S05]  /*c150*/  @!P1 BRA `(.L_x_156) ;  /* 0x0000000000049947 */ /* 0x004fea0003800000 */
[----:B------:R-:W-:Y:S01]  /*c160*/  BPT.TRAP 0x1 ;  /* 0x000000040000795c */ /* 0x000fe20000300000 */
.L_x_156:
[----:B-1----:R-:W1:Y:S02]  /*c170*/  LDC R3, c[0x0][0x800] ;  /* 0x00020000ff037b82 */ /* 0x002e640000000800 */
[----:B-1----:R2:W-:Y:S02]  /*c180*/  SYNCS.ARRIVE.TRANS64.RED.A0TR RZ, [UR13+0x80], R3 ;  /* 0x00008003ffff79a7 */ /* 0x0025e4000830040d */
.L_x_155:
[----:B------:R-:W-:Y:S05]  /*c190*/  BSYNC B0 ;  /* 0x0000000000007941 */ /* 0x000fea0003800000 */
.L_x_154:
[----:B------:R-:W-:Y:S05]  /*c1a0*/  @!P1 BRA `(.L_x_157) ;  /* 0x0000000000049947 */ /* 0x000fea0003800000 */
[----:B------:R-:W-:Y:S01]  /*c1b0*/  BPT.TRAP 0x1 ;  /* 0x000000040000795c */ /* 0x000fe20000300000 */
.L_x_157:
[----:B------:R-:W-:-:S04]  /*c1c0*/  UIADD3 UR33, UR13, 0x80, URZ ;  /* 0x000000800d217890 */ /* 0x000fc8000fffe03f */
[----:B------:R-:W-:-:S09]  /*c1d0*/  UPRMT UR16, UR37, 0x654, UR33 ;  /* 0x0000065425107896 */ /* 0x000fd20008000021 */
[----:B------:R-:W-:Y:S01]  /*c1e0*/  SYNCS.ARRIVE.TRANS64.RED.A1T0 RZ, [UR16], RZ ;  /* 0x000000ffffff79a7 */ /* 0x000fe20008100410 */
[----:B------:R-:W-:Y:S05]  /*c1f0*/  @!P1 BRA `(.L_x_158) ;  /* 0x0000000000049947 */ /* 0x000fea0003800000 */
[----:B------:R-:W-:Y:S01]  /*c200*/  BPT.TRAP 0x1 ;  /* 0x000000040000795c */ /* 0x000fe20000300000 */
.L_x_158:
[----:B------:R-:W3:Y:S02]  /*c210*/  SYNCS.PHASECHK.TRANS64.TRYWAIT P2, [UR13+0xa8], R2 ;  /* 0x0000a802ff0075a7 */ /* 0x000ee4000804014d */
[----:B---3--:R-:W-:Y:S05]  /*c220*/  @!P2 BRA `(.L_x_159) ;  /* 0x000000280060a947 */ /* 0x008fea0003800000 */
.L_x_248:
[----:B------:R-:W-:Y:S04]  /*c230*/  BSSY B0, `(.L_x_160) ;  /* 0x0000010000007945 */ /* 0x000fe80003800000 */
[----:B------:R-:W-:Y:S05]  /*c240*/  @!P0 BRA `(.L_x_161) ;  /* 0x0000000000388947 */ /* 0x000fea0003800000 */
[----:B------:R-:W-:Y:S01]  /*c250*/  UIADD3 UR18, UP0, UR22, 0x3f0, URZ ;  /* 0x000003f016127890 */ /* 0x000fe2000ff1e03f */
[----:B------:R-:W-:Y:S01]  /*c260*/  R2UR UR12, R4 ;  /* 0x00000000040c72ca */ /* 0x000fe200000e0000 */
[----:B------:R-:W-:Y:S02]  /*c270*/  UIADD3 UR10, UR42, 0x20, URZ ;  /* 0x000000202a0a7890 */ /* 0x000fe4000fffe03f */
[----:B------:R-:W-:Y:S02]  /*c280*/  UIADD3 UR8, UR13, 0x1100, URZ ;  /* 0x000011000d087890 */ /* 0x000fe4000fffe03f */
[----:B------:R-:W-:Y:S02]  /*c290*/  UIADD3 UR9, UR13, 0x88, URZ ;  /* 0x000000880d097890 */ /* 0x000fe4000fffe03f */
[----:B------:R-:W-:Y:S01]  /*c2a0*/  UIADD3.X UR19, URZ, UR23, URZ, UP0, !UPT ;  /* 0x000000173f137290 */ /* 0x000fe200087fe43f */
[----:B------:R-:W-:Y:S01]  /*c2b0*/  UMOV UR24, 0x0 ;  /* 0x0000000000187882 */ /* 0x000fe20000000000 */
[----:B------:R-:W-:Y:S01]  /*c2c0*/  UMOV UR25, 0x10000000 ;  /* 0x1000000000197882 */ /* 0x000fe20000000000 */
[----:B------:R-:W-:-:S06]  /*c2d0*/  UMOV UR11, UR43 ;  /* 0x0000002b000b7c82 */ /* 0x000fcc0008000000 */
[----:B------:R3:W-:Y:S02]  /*c2e0*/  UTMALDG.3D [UR8], [UR18], desc[UR24] ;  /* 0x00001808120075b4 */ /* 0x0007e40008011000 */
[----:B---3--:R-:W-:Y:S05]  /*c2f0*/  @!P1 BRA `(.L_x_162) ;  /* 0x0000000000049947 */ /* 0x008fea0003800000 */
[----:B------:R-:W-:Y:S01]  /*c300*/  BPT.TRAP 0x1 ;  /* 0x000000040000795c */ /* 0x000fe20000300000 */
.L_x_162:
[----:B-12---:R-:W1:Y:S02]  /*c310*/  LDC R3, c[0x0][0x800] ;  /* 0x00020000ff037b82 */ /* 0x006e640000000800 */
[----:B-1----:R3:W-:Y:S02]  /*c320*/  SYNCS.ARRIVE.TRANS64.RED.A0TR RZ, [UR13+0x88], R3 ;  /* 0x00008803ffff79a7 */ /* 0x0027e4000830040d */
.L_x_161:
[----:B------:R-:W-:Y:S05]  /*c330*/  BSYNC B0 ;  /* 0x0000000000007941 */ /* 0x000fea0003800000 */
.L_x_160:
[----:B------:R-:W-:Y:S05]  /*c340*/  @!P1 BRA `(.L_x_163) ;  /* 0x0000000000049947 */ /* 0x000fea0003800000 */
[----:B------:R-:W-:Y:S01]  /*c350*/  BPT.TRAP 0x1 ;  /* 0x000000040000795c */ /* 0x000fe20000300000 */
.L_x_163:
[----:B------:R-:W-:-:S04]  /*c360*/  UIADD3 UR25, UR13, 0x88, URZ ;  /* 0x000000880d197890 */ /* 0x000fc8000fffe03f */
[----:B------:R-:W-:-:S09]  /*c370*/  UPRMT UR18, UR37, 0x654, UR25 ;  /* 0x0000065425127896 */ /* 0x000fd20008000019 */
[----:B------:R-:W-:Y:S01]  /*c380*/  SYNCS.ARRIVE.TRANS64.RED.A1T0 RZ, [UR18], RZ ;  /* 0x000000ffffff79a7 */ /* 0x000fe20008100412 */
[----:B------:R-:W-:Y:S05]  /*c390*/  @!P1 BRA `(.L_x_164) ;  /* 0x0000000000049947 */ /* 0x000fea0003800000 */
[----:B------:R-:W-:Y:S01]  /*c3a0*/  BPT.TRAP 0x1 ;  /* 0x000000040000795c */ /* 0x000fe20000300000 */
.L_x_164:
[----:B------:R-:W4:Y:S02]  /*c3b0*/  SYNCS.PHASECHK.TRANS64.TRYWAIT P2, [UR13+0xb0], R2 ;  /* 0x0000b002ff0075a7 */ /* 0x000f24000804014d */
[----:B----4-:R-:W-:Y:S05]  /*c3c0*/  @!P2 BRA `(.L_x_165) ;  /* 0x000000280010a947 */ /* 0x010fea0003800000 */
.L_x_249:
        /* <DEDUP_REMOVED lines=12> */
[----:B----4-:R-:W-:Y:S05]  /*c490*/  @!P1 BRA `(.L_x_168) ;  /* 0x0000000000049947 */ /* 0x010fea0003800000 */
[----:B------:R-:W-:Y:S01]  /*c4a0*/  BPT.TRAP 0x1 ;  /* 0x000000040000795c */ /* 0x000fe20000300000 */
.L_x_168:
[----:B-123--:R-:W1:Y:S02]  /*c4b0*/  LDC R3, c[0x0][0x800] ;  /* 0x00020000ff037b82 */ /* 0x00ee640000000800 */
[----:B-1----:R4:W-:Y:S02]  /*c4c0*/  SYNCS.ARRIVE.TRANS64.RED.A0TR RZ, [UR13+0x90], R3 ;  /* 0x00009003ffff79a7 */ /* 0x0029e4000830040d */
.L_x_167:
[----:B------:R-:W-:Y:S05]  /*c4d0*/  BSYNC B0 ;  /* 0x0000000000007941 */ /* 0x000fea0003800000 */
.L_x_166:
[----:B------:R-:W-:Y:S05]  /*c4e0*/  @!P1 BRA `(.L_x_169) ;  /* 0x0000000000049947 */ /* 0x000fea0003800000 */
[----:B------:R-:W-:Y:S01]  /*c4f0*/  BPT.TRAP 0x1 ;  /* 0x000000040000795c */ /* 0x000fe20000300000 */
.L_x_169:
[----:B------:R-:W-:-:S04]  /*c500*/  UIADD3 UR17, UR13, 0x90, URZ ;  /* 0x000000900d117890 */ /* 0x000fc8000fffe03f */
[----:B------:R-:W-:-:S09]  /*c510*/  UPRMT UR29, UR37, 0x654, UR17 ;  /* 0x00000654251d7896 */ /* 0x000fd20008000011 */
[----:B------:R-:W-:Y:S01]  /*c520*/  SYNCS.ARRIVE.TRANS64.RED.A1T0 RZ, [UR29], RZ ;  /* 0x000000ffffff79a7 */ /* 0x000fe2000810041d */
[----:B------:R-:W-:Y:S05]  /*c530*/  @!P1 BRA `(.L_x_170) ;  /* 0x0000000000049947 */ /* 0x000fea0003800000 */
[----:B------:R-:W-:Y:S01]  /*c540*/  BPT.TRAP 0x1 ;  /* 0x000000040000795c */ /* 0x000fe20000300000 */
.L_x_170:
[----:B------:R-:W5:Y:S02]  /*c550*/  SYNCS.PHASECHK.TRANS64.TRYWAIT P2, [UR13+0xb8], R2 ;  /* 0x0000b802ff0075a7 */ /* 0x000f64000804014d */
[----:B-----5:R-:W-:Y:S05]  /*c560*/  @!P2 BRA `(.L_x_171) ;  /* 0x0000002400c0a947 */ /* 0x020fea0003800000 */
.L_x_250:
        /* <DEDUP_REMOVED lines=12> */
[----:B-1----:R-:W-:Y:S05]  /*c630*/  @!P1 BRA `(.L_x_174) ;  /* 0x0000000000049947 */ /* 0x002fea0003800000 */
[----:B------:R-:W-:Y:S01]  /*c640*/  BPT.TRAP 0x1 ;  /* 0x000000040000795c */ /* 0x000fe20000300000 */
.L_x_174:
[----:B------:R-:W1:Y:S02]  /*c650*/  LDC R2, c[0x0][0x800] ;  /* 0x00020000ff027b82 */ /* 0x000e640000000800 */
[----:B-1----:R1:W-:Y:S02]  /*c660*/  SYNCS.ARRIVE.TRANS64.RED.A0TR RZ, [UR13+0x98], R2 ;  /* 0x00009802ffff79a7 */ /* 0x0023e4000830040d */
.L_x_173:
[----:B------:R-:W-:Y:S05]  /*c670*/  BSYNC B0 ;  /* 0x0000000000007941 */ /* 0x000fea0003800000 */
.L_x_172:
[----:B------:R-:W-:Y:S05]  /*c680*/  @!P1 BRA `(.L_x_175) ;  /* 0x0000000000049947 */ /* 0x000fea0003800000 */
[----:B------:R-:W-:Y:S01]  /*c690*/  BPT.TRAP 0x1 ;  /* 0x000000040000795c */ /* 0x000fe20000300000 */
.L_x_175:
[----:B------:R-:W-:-:S04]  /*c6a0*/  UIADD3 UR9, UR13, 0x98, URZ ;  /* 0x000000980d097890 */ /* 0x000fc8000fffe03f */
[----:B------:R-:W-:-:S09]  /*c6b0*/  UPRMT UR30, UR37, 0x654, UR9 ;  /* 0x00000654251e7896 */ /* 0x000fd20008000009 */
[----:B------:R-:W-:Y:S01]  /*c6c0*/  SYNCS.ARRIVE.TRANS64.RED.A1T0 RZ, [UR30], RZ ;  /* 0x000000ffffff79a7 */ /* 0x000fe2000810041e */
[----:B------:R-:W-:Y:S05]  /*c6d0*/  @!P1 BRA `(.L_x_176) ;  /* 0x0000000000049947 */ /* 0x000fea0003800000 */
[----:B------:R-:W-:Y:S01]  /*c6e0*/  BPT.TRAP 0x1 ;  /* 0x000000040000795c */ /* 0x000fe20000300000 */
.L_x_176:
[----:B-1----:R-:W-:-:S04]  /*c6f0*/  SHF.L.U32 R2, RZ, 0x1f, RZ ;  /* 0x0000001fff027819 */ /* 0x002fc800000006ff */
[----:B------:R-:W1:Y:S02]  /*c700*/  SYNCS.PHASECHK.TRANS64.TRYWAIT P2, [UR13+0xa0], R2 ;  /* 0x0000a002ff0075a7 */ /* 0x000e64000804014d */
[----:B-1----:R-:W-:Y:S05]  /*c710*/  @!P2 BRA `(.L_x_177) ;  /* 0x00000024006ca947 */ /* 0x002fea0003800000 */
.L_x_251:
        /* <DEDUP_REMOVED lines=13> */
.L_x_180:
[----:B--234-:R-:W1:Y:S02]  /*c7f0*/  LDC R3, c[0x0][0x800] ;  /* 0x00020000ff037b82 */ /* 0x01ce640000000800 */
[----:B-1----:R1:W-:Y:S02]  /*c800*/  SYNCS.ARRIVE.TRANS64.RED.A0TR RZ, [UR13+0x80], R3 ;  /* 0x00008003ffff79a7 */ /* 0x0023e4000830040d */
.L_x_179:
[----:B------:R-:W-:Y:S05]  /*c810*/  BSYNC B0 ;  /* 0x0000000000007941 */ /* 0x000fea0003800000 */
.L_x_178:
[----:B------:R-:W-:Y:S05]  /*c820*/  @!P1 BRA `(.L_x_181) ;  /* 0x0000000000049947 */ /* 0x000fea0003800000 */
[----:B------:R-:W-:Y:S01]  /*c830*/  BPT.TRAP 0x1 ;  /* 0x000000040000795c */ /* 0x000fe20000300000 */
.L_x_181:
[----:B------:R-:W-:Y:S01]  /*c840*/  SYNCS.ARRIVE.TRANS64.RED.A1T0 RZ, [UR16], RZ ;  /* 0x000000ffffff79a7 */ /* 0x000fe20008100410 */
[----:B------:R-:W-:Y:S05]  /*c850*/  @!P1 BRA `(.L_x_182) ;  /* 0x0000000000049947 */ /* 0x000fea0003800000 */
[----:B------:R-:W-:Y:S01]  /*c860*/  BPT.TRAP 0x1 ;  /* 0x000000040000795c */ /* 0x000fe20000300000 */
.L_x_182:
[----:B------:R-:W5:Y:S02]  /*c870*/  SYNCS.PHASECHK.TRANS64.TRYWAIT P2, [UR13+0xa8], R2 ;  /* 0x0000a802ff0075a7 */ /* 0x000f64000804014d */
[----:B-----5:R-:W-:Y:S05]  /*c880*/  @!P2 BRA `(.L_x_183) ;  /* 0x000000240028a947 */ /* 0x020fea0003800000 */
.L_x_252:
        /* <DEDUP_REMOVED lines=13> */
.L_x_186:
[----:B--234-:R-:W1:Y:S02]  /*c960*/  LDC R3, c[0x0][0x800] ;  /* 0x00020000ff037b82 */ /* 0x01ce640000000800 */
[----:B-1----:R1:W-:Y:S02]  /*c970*/  SYNCS.ARRIVE.TRANS64.RED.A0TR RZ, [UR13+0x88], R3 ;  /* 0x00008803ffff79a7 */ /* 0x0023e4000830040d */
.L_x_185:
[----:B------:R-:W-:Y:S05]  /*c980*/  BSYNC B0 ;  /* 0x0000000000007941 */ /* 0x000fea0003800000 */
.L_x_184:
[----:B------:R-:W-:Y:S05]  /*c990*/  @!P1 BRA `(.L_x_187) ;  /* 0x0000000000049947 */ /* 0x000fea0003800000 */
[----:B------:R-:W-:Y:S01]  /*c9a0*/  BPT.TRAP 0x1 ;  /* 0x000000040000795c */ /* 0x000fe20000300000 */
.L_x_187:
[----:B------:R-:W-:Y:S01]  /*c9b0*/  SYNCS.ARRIVE.TRANS64.RED.A1T0 RZ, [UR18], RZ ;  /* 0x000000ffffff79a7 */ /* 0x000fe20008100412 */
[----:B------:R-:W-:Y:S05]  /*c9c0*/  @!P1 BRA `(.L_x_188) ;  /* 0x0000000000049947 */ /* 0x000fea0003800000 */
[----:B------:R-:W-:Y:S01]  /*c9d0*/  BPT.TRAP 0x1 ;  /* 0x000000040000795c */ /* 0x000fe20000300000 */
.L_x_188:
[----:B------:R-:W5:Y:S02]  /*c9e0*/  SYNCS.PHASECHK.TRANS64.TRYWAIT P2, [UR13+0xb0], R2 ;  /* 0x0000b002ff0075a7 */ /* 0x000f64000804014d */
[----:B-----5:R-:W-:Y:S05]  /*c9f0*/  @!P2 BRA `(.L_x_189) ;  /* 0x0000002000e4a947 */ /* 0x020fea0003800000 */
.L_x_253:
        /* <DEDUP_REMOVED lines=13> */
.L_x_192:
[----:B--234-:R-:W1:Y:S02]  /*cad0*/  LDC R3, c[0x0][0x800] ;  /* 0x00020000ff037b82 */ /* 0x01ce640000000800 */
[----:B-1----:R1:W-:Y:S02]  /*cae0*/  SYNCS.ARRIVE.TRANS64.RED.A0TR RZ, [UR13+0x90], R3 ;  /* 0x00009003ffff79a7 */ /* 0x0023e4000830040d */
.L_x_191:
[----:B------:R-:W-:Y:S05]  /*caf0*/  BSYNC B0 ;  /* 0x0000000000007941 */ /* 0x000fea0003800000 */
.L_x_190:
[----:B------:R-:W-:Y:S05]  /*cb00*/  @!P1 BRA `(.L_x_193) ;  /* 0x0000000000049947 */ /* 0x000fea0003800000 */
[----:B------:R-:W-:Y:S01]  /*cb10*/  BPT.TRAP 0x1 ;  /* 0x000000040000795c */ /* 0x000fe20000300000 */
.L_x_193:
[----:B------:R-:W-:Y:S01]  /*cb20*/  SYNCS.ARRIVE.TRANS64.RED.A1T0 RZ, [UR29], RZ ;  /* 0x000000ffffff79a7 */ /* 0x000fe2000810041d */
[----:B------:R-:W-:Y:S05]  /*cb30*/  @!P1 BRA `(.L_x_194) ;  /* 0x0000000000049947 */ /* 0x000fea0003800000 */
[----:B------:R-:W-:Y:S01]  /*cb40*/  BPT.TRAP 0x1 ;  /* 0x000000040000795c */ /* 0x000fe20000300000 */
.L_x_194:
[----:B------:R-:W5:Y:S02]  /*cb50*/  SYNCS.PHASECHK.TRANS64.TRYWAIT P2, [UR13+0xb8], R2 ;  /* 0x0000b802ff0075a7 */ /* 0x000f64000804014d */
[----:B-----5:R-:W-:Y:S05]  /*cb60*/  @!P2 BRA `(.L_x_195) ;  /* 0x0000002000a0a947 */ /* 0x020fea0003800000 */
.L_x_254:
        /* <DEDUP_REMOVED lines=13> */
.L_x_198:
[----:B------:R-:W1:Y:S02]  /*cc40*/  LDC R2, c[0x0][0x800] ;  /* 0x00020000ff027b82 */ /* 0x000e640000000800 */
[----:B-1----:R1:W-:Y:S02]  /*cc50*/  SYNCS.ARRIVE.TRANS64.RED.A0TR RZ, [UR13+0x98], R2 ;  /* 0x00009802ffff79a7 */ /* 0x0023e4000830040d */
.L_x_197:
[----:B------:R-:W-:Y:S05]  /*cc60*/  BSYNC B0 ;  /* 0x0000000000007941 */ /* 0x000fea0003800000 */
.L_x_196:
[----:B------:R-:W-:Y:S05]  /*cc70*/  @!P1 BRA `(.L_x_199) ;  /* 0x0000000000049947 */ /* 0x000fea0003800000 */
[----:B------:R-:W-:Y:S01]  /*cc80*/  BPT.TRAP 0x1 ;  /* 0x000000040000795c */ /* 0x000fe20000300000 */
.L_x_199:
[----:B------:R-:W5:Y:S01]  /*cc90*/  LDL.LU R19, [R1+0xc0] ;  /* 0x0000c00001137983 */ /* 0x000f620000300800 */
[----:B------:R-:W-:Y:S03]  /*cca0*/  SYNCS.ARRIVE.TRANS64.RED.A1T0 RZ, [UR30], RZ ;  /* 0x000000ffffff79a7 */ /* 0x000fe6000810041e */
[----:B------:R-:W2:Y:S01]  /*ccb0*/  LDL.LU R18, [R1+0xbc] ;  /* 0x0000bc0001127983 */ /* 0x000ea20000300800 */
[----:B-1----:R-:W-:Y:S01]  /*ccc0*/  PRMT R2, RZ, 0x7610, R2 ;  /* 0x00007610ff027816 */ /* 0x002fe20000000002 */
[----:B------:R-:W-:Y:S01]  /*ccd0*/  IMAD.MOV.U32 R6, RZ, RZ, -0x1 ;  /* 0xffffffffff067424 */ /* 0x000fe200078e00ff */
[----:B------:R-:W-:Y:S02]  /*cce0*/  MOV R5, 0xffffffff ;  /* 0xffffffff00057802 */ /* 0x000fe40000000f00 */
[----:B------:R-:W-:Y:S02]  /*ccf0*/  MOV R4, 0xffffffff ;  /* 0xffffffff00047802 */ /* 0x000fe40000000f00 */
[----:B--2---:R-:W-:-:S04]  /*cd00*/  IADD3 R18, P0, R18, UR52, RZ ;  /* 0x0000003412127c10 */ /* 0x004fc8000ff1e0ff */
[----:B-----5:R-:W-:Y:S01]  /*cd10*/  IADD3.X R19, R19, UR38, RZ, P0, !PT ;  /* 0x0000002613137c10 */ /* 0x020fe200087fe4ff */
[----:B------:R1:W-:Y:S01]  /*cd20*/  STL [R1+0xbc], R18 ;  /* 0x0000bc1201007387 */ /* 0x0003e20000100800 */
[----:B------:R-:W-:-:S03]  /*cd30*/  ISETP.GE.U32.AND P0, PT, R18, UR6, PT ;  /* 0x0000000612007c0c */ /* 0x000fc6000bf06070 */
[----:B------:R1:W-:Y:S01]  /*cd40*/  STL [R1+0xc0], R19 ;  /* 0x0000c01301007387 */ /* 0x0003e20000100800 */
[----:B------:R-:W-:-:S13]  /*cd50*/  ISETP.GE.U32.AND.EX P0, PT, R19, UR7, PT, P0 ;  /* 0x0000000713007c0c */ /* 0x000fda000bf06100 */
[----:B-1----:R-:W-:Y:S05]  /*cd60*/  @P0 BRA `(.L_x_200) ;  /* 0x00000004005c0947 */ /* 0x002fea0003800000 */
[----:B------:R-:W1:Y:S01]  /*cd70*/  LDC.64 R14, c[0x0][0x8d0] ;  /* 0x00023400ff0e7b82 */ /* 0x000e620000000a00 */
[----:B------:R-:W-:Y:S01]  /*cd80*/  IMAD.MOV.U32 R2, RZ, RZ, R18 ;  /* 0x000000ffff027224 */ /* 0x000fe200078e0012 */
[----:B---34-:R-:W-:-:S06]  /*cd90*/  MOV R3, R19 ;  /* 0x0000001300037202 */ /* 0x018fcc0000000f00 */
        /* <DEDUP_REMOVED lines=15> */
.L_x_201:
[-CC-:B------:R-:W-:Y:S01]  /*ce90*/  SHF.R.U64 R14, R2, R16.reuse, R3.reuse ;  /* 0x00000010020e7219 */ /* 0x180fe20000001203 */
[----:B------:R-:W1:Y:S01]  /*cea0*/  LDC.64 R6, c[0x0][0x8e8] ;  /* 0x00023a00ff067b82 */ /* 0x000e620000000a00 */
[----:B------:R-:W-:Y:S01]  /*ceb0*/  SHF.R.U32.HI R2, RZ, R16, R3 ;  /* 0x00000010ff027219 */ /* 0x000fe20000011603 */
[----:B------:R-:W2:Y:S01]  /*cec0*/  S2R R15, SR_CTAID.X ;  /* 0x00000000000f7919 */ /* 0x000ea20000002500 */
[----:B------:R-:W-:Y:S01]  /*ced0*/  IADD3 R17, P0, RZ, -R14, RZ ;  /* 0x8000000eff117210 */ /* 0x000fe20007f1e0ff */
[----:B------:R-:W-:-:S03]  /*cee0*/  ULDC UR8, c[0x0][0x150] ;  /* 0x0000540000087ab9 */ /* 0x000fc60000000800 */
[----:B------:R-:W-:Y:S01]  /*cef0*/  IADD3.X R3, RZ, ~R2, RZ, P0, !PT ;  /* 0x80000002ff037210 */ /* 0x000fe200007fe4ff */
[----:B------:R-:W3:Y:S04]  /*cf00*/  LDC R4, c[0x0][0x8c0] ;  /* 0x00023000ff047b82 */ /* 0x000ee80000000800 */
[----:B------:R-:W-:Y:S01]  /*cf10*/  IMAD R2, R3, R12, RZ ;  /* 0x0000000c03027224 */ /* 0x000fe200078e02ff */
[----:B------:R-:W-:-:S03]  /*cf20*/  MOV R3, R19 ;  /* 0x0000001300037202 */ /* 0x000fc60000000f00 */
[----:B------:R-:W4:Y:S01]  /*cf30*/  LDC R21, c[0x0][0x8b0] ;  /* 0x00022c00ff157b82 */ /* 0x000f220000000800 */
[C---:B------:R-:W-:Y:S02]  /*cf40*/  IMAD R5, R17.reuse, R13, R2 ;  /* 0x0000000d11057224 */ /* 0x040fe400078e0202 */
[----:B------:R-:W-:Y:S01]  /*cf50*/  IMAD.MOV.U32 R2, RZ, RZ, R18 ;  /* 0x000000ffff027224 */ /* 0x000fe200078e0012 */
[----:B------:R-:W2:Y:S03]  /*cf60*/  S2R R13, SR_CTAID.Y ;  /* 0x00000000000d7919 */ /* 0x000ea60000002600 */
[----:B------:R-:W-:Y:S01]  /*cf70*/  IMAD.WIDE.U32 R2, R17, R12, R2 ;  /* 0x0000000c11027225 */ /* 0x000fe200078e0002 */
[----:B------:R-:W5:Y:S01]  /*cf80*/  LDC R23, c[0x0][0x900] ;  /* 0x00024000ff177b82 */ /* 0x000f620000000800 */
[----:B-1----:R-:W-:-:S03]  /*cf90*/  ISETP.NE.U32.AND P0, PT, R6, RZ, PT ;  /* 0x000000ff0600720c */ /* 0x002fc60003f05070 */
[----:B------:R-:W-:Y:S02]  /*cfa0*/  IADD3 R3, R3, R5, RZ ;  /* 0x0000000503037210 */ /* 0x000fe40007ffe0ff */
[----:B------:R-:W-:Y:S02]  /*cfb0*/  ISETP.NE.AND.EX P0, PT, R7, RZ, PT, P0 ;  /* 0x000000ff0700720c */ /* 0x000fe40003f05300 */
[-CC-:B---3--:R-:W-:Y:S02]  /*cfc0*/  SHF.R.U64 R17, R2, R4.reuse, R3.reuse ;  /* 0x0000000402117219 */ /* 0x188fe40000001203 */
[----:B------:R-:W-:Y:S02]  /*cfd0*/  SHF.R.U32.HI R2, RZ, R4, R3 ;  /* 0x00000004ff027219 */ /* 0x000fe40000011603 */
[----:B--2---:R-:W-:Y:S02]  /*cfe0*/  I2FP.F32.U32 R3, R15 ;  /* 0x0000000f00037245 */ /* 0x004fe40000201000 */
[----:B----4-:R-:W-:-:S03]  /*cff0*/  SHF.R.U64 R19, R17, R21, R2 ;  /* 0x0000001511137219 */ /* 0x010fc60000001202 */
[----:B------:R-:W-:Y:S01]  /*d000*/  FMUL R16, R3, UR8 ;  /* 0x0000000803107c20 */ /* 0x000fe20008400000 */
[----:B------:R-:W-:-:S04]  /*d010*/  SHF.R.U32.HI R2, RZ, R21, R2 ;  /* 0x00000015ff027219 */ /* 0x000fc80000011602 */
[-CC-:B-----5:R-:W-:Y:S02]  /*d020*/  SHF.R.U64 R12, R19, R23.reuse, R2.reuse ;  /* 0x00000017130c7219 */ /* 0x1a0fe40000001202 */
[----:B------:R-:W-:-:S03]  /*d030*/  SHF.R.U32.HI R21, RZ, R23, R2 ;  /* 0x00000017ff157219 */ /* 0x000fc60000011602 */
[----:B------:R-:W-:Y:S01]  /*d040*/  IMAD.MOV.U32 R2, RZ, RZ, R12 ;  /* 0x000000ffff027224 */ /* 0x000fe200078e000c */
[----:B------:R-:W-:Y:S01]  /*d050*/  MOV R3, R21 ;  /* 0x0000001500037202 */ /* 0x000fe20000000f00 */
[----:B------:R-:W-:Y:S06]  /*d060*/  @!P0 BRA `(.L_x_202) ;  /* 0x0000000000288947 */ /* 0x000fec0003800000 */
[----:B------:R-:W1:Y:S02]  /*d070*/  LDC R3, c[0x0][0x8f4] ;  /* 0x00023d00ff037b82 */ /* 0x000e640000000800 */
[----:B-1----:R-:W-:-:S04]  /*d080*/  IADD3 R3, P0, R12, R3, RZ ;  /* 0x000000030c037210 */ /* 0x002fc80007f1e0ff */
[----:B------:R-:W-:-:S05]  /*d090*/  IADD3.X R21, RZ, R21, RZ, P0, !PT ;  /* 0x00000015ff157210 */ /* 0x000fca00007fe4ff */
[----:B------:R-:W-:-:S04]  /*d0a0*/  IMAD.WIDE.U32 R4, R21, R6, RZ ;  /* 0x0000000615047225 */ /* 0x000fc800078e00ff */
[----:B------:R-:W-:-:S04]  /*d0b0*/  IMAD.WIDE.U32 R4, P0, R3, R7, R4 ;  /* 0x0000000703047225 */ /* 0x000fc80007800004 */
[----:B------:R-:W-:Y:S01]  /*d0c0*/  IMAD.WIDE.U32 R2, R3, R6, RZ ;  /* 0x0000000603027225 */ /* 0x000fe200078e00ff */
[----:B------:R-:W-:-:S04]  /*d0d0*/  MOV R2, R5 ;  /* 0x0000000500027202 */ /* 0x000fc80000000f00 */
[----:B------:R-:W-:Y:S01]  /*d0e0*/  IADD3 RZ, P1, R3, R4, RZ ;  /* 0x0000000403ff7210 */ /* 0x000fe20007f3e0ff */
[----:B------:R-:W-:-:S04]  /*d0f0*/  IMAD.X R3, RZ, RZ, RZ, P0 ;  /* 0x000000ffff037224 */ /* 0x000fc800000e06ff */
[----:B------:R-:W-:-:S08]  /*d100*/  IMAD.WIDE.U32.X R2, R21, R7, R2, P1 ;  /* 0x0000000715027225 */ /* 0x000fd000008e0402 */
.L_x_202:
[----:B------:R-:W1:Y:S01]  /*d110*/  LDC R23, c[0x0][0x904] ;  /* 0x00024100ff177b82 */ /* 0x000e620000000800 */
[----:B------:R-:W-:Y:S01]  /*d120*/  I2FP.F32.U32 R5, R13 ;  /* 0x0000000d00057245 */ /* 0x000fe20000201000 */
[----:B------:R-:W-:Y:S01]  /*d130*/  ULDC UR8, c[0x0][0x154] ;  /* 0x0000550000087ab9 */ /* 0x000fe20000000800 */
[----:B------:R-:W2:Y:S03]  /*d140*/  F2I.U32.TRUNC.NTZ R16, R16 ;  /* 0x0000001000107305 */ /* 0x000ea6000020f000 */
[----:B------:R-:W-:Y:S02]  /*d150*/  FMUL R6, R5, UR8 ;  /* 0x0000000805067c20 */ /* 0x000fe40008400000 */
[----:B------:R-:W3:Y:S04]  /*d160*/  LDC R7, c[0x0][0x8f0] ;  /* 0x00023c00ff077b82 */ /* 0x000ee80000000800 */
[----:B------:R-:W4:Y:S04]  /*d170*/  F2I.U32.TRUNC.NTZ R6, R6 ;  /* 0x0000000600067305 */ /* 0x000f28000020f000 */
[----:B------:R-:W5:Y:S01]  /*d180*/  LDC R4, c[0x0][0x144] ;  /* 0x00005100ff047b82 */ /* 0x000f620000000800 */
[----:B--2---:R-:W-:-:S07]  /*d190*/  IADD3 R5, -R16, RZ, RZ ;  /* 0x000000ff10057210 */ /* 0x004fce0007ffe1ff */
[----:B------:R-:W2:Y:S01]  /*d1a0*/  LDC R18, c[0x0][0x148] ;  /* 0x00005200ff127b82 */ /* 0x000ea20000000800 */
[----:B-1----:R-:W-:-:S07]  /*d1b0*/  ISETP.NE.AND P0, PT, R23, 0x1, PT ;  /* 0x000000011700780c */ /* 0x002fce0003f05270 */
[----:B------:R-:W1:Y:S01]  /*d1c0*/  LDC R20, c[0x0][0x8e0] ;  /* 0x00023800ff147b82 */ /* 0x000e620000000800 */
[----:B---3--:R-:W-:Y:S02]  /*d1d0*/  SHF.R.U64 R3, R2, R7, R3 ;  /* 0x0000000702037219 */ /* 0x008fe40000001203 */
[----:B------:R-:W-:-:S05]  /*d1e0*/  LOP3.LUT R2, R19, R0, RZ, 0xc0, !PT ;  /* 0x0000000013027212 */ /* 0x000fca00078ec0ff */
[----:B------:R-:W3:Y:S01]  /*d1f0*/  LDC R21, c[0x0][0x8b8] ;  /* 0x00022e00ff157b82 */ /* 0x000ee20000000800 */
[----:B-----5:R-:W-:Y:S01]  /*d200*/  IMAD R15, R4, R5, R15 ;  /* 0x00000005040f7224 */ /* 0x020fe200078e020f */
[----:B------:R-:W-:Y:S01]  /*d210*/  IADD3 R5, -R3, RZ, RZ ;  /* 0x000000ff03057210 */ /* 0x000fe20007ffe1ff */
[----:B----4-:R-:W-:Y:S02]  /*d220*/  IMAD.MOV R4, RZ, RZ, -R6 ;  /* 0x000000ffff047224 */ /* 0x010fe400078e0a06 */
[----:B------:R-:W-:Y:S01]  /*d230*/  IMAD R2, R9, R3, R2 ;  /* 0x0000000309027224 */ /* 0x000fe200078e0202 */
[----:B------:R-:W-:Y:S02]  /*d240*/  LOP3.LUT R3, R17, R8, RZ, 0xc0, !PT ;  /* 0x0000000811037212 */ /* 0x000fe400078ec0ff */
[----:B------:R-:W4:Y:S01]  /*d250*/  LDC R22, c[0x0][0x8a8] ;  /* 0x00022a00ff167b82 */ /* 0x000f220000000800 */
[----:B--2---:R-:W-:Y:S02]  /*d260*/  @P0 IMAD R15, R18, R4, R13 ;  /* 0x00000004120f0224 */ /* 0x004fe400078e020d */
[----:B------:R-:W-:-:S02]  /*d270*/  IMAD.MOV.U32 R4, RZ, RZ, R14 ;  /* 0x000000ffff047224 */ /* 0x000fc400078e000e */
[----:B-1----:R-:W-:Y:S02]  /*d280*/  IMAD R12, R5, R20, R12 ;  /* 0x00000014050c7224 */ /* 0x002fe400078e020c */
[----:B---3--:R-:W-:Y:S01]  /*d290*/  IMAD R6, R2, R21, R15 ;  /* 0x0000001502067224 */ /* 0x008fe200078e020f */
[----:B------:R-:W-:Y:S01]  /*d2a0*/  MOV R2, 0x1 ;  /* 0x0000000100027802 */ /* 0x000fe20000000f00 */
[----:B----4-:R-:W-:-:S05]  /*d2b0*/  IMAD R3, R12, R22, R3 ;  /* 0x000000160c037224 */ /* 0x010fca00078e0203 */
[----:B------:R-:W-:Y:S02]  /*d2c0*/  SEL R5, R3, R6, !P0 ;  /* 0x0000000603057207 */ /* 0x000fe40004000000 */
[----:B------:R-:W-:-:S07]  /*d2d0*/  SEL R6, R6, R3, !P0 ;  /* 0x0000000306067207 */ /* 0x000fce0004000000 */
.L_x_200:
[----:B------:R-:W-:-:S13]  /*d2e0*/  LOP3.LUT P0, RZ, R2, 0xff, RZ, 0xc0, !PT ;  /* 0x000000ff02ff7812 */ /* 0x000fda000780c0ff */
[----:B------:R-:W-:Y:S05]  /*d2f0*/  @P0 BRA `(.L_x_203) ;  /* 0xffffffe800cc0947 */ /* 0x000fea000383ffff */
.L_x_147:
[----:B------:R-:W-:Y:S01]  /*d300*/  ELECT P0, URZ, PT ;  /* 0x00000000003f782f */ /* 0x000fe20003800000 */
[----:B------:R-:W-:-:S12]  /*d310*/  BSSY B0, `(.L_x_204) ;  /* 0x000001e000007945 */ /* 0x000fd80003800000 */
[----:B------:R-:W-:Y:S05]  /*d320*/  @!P0 BRA `(.L_x_205) ;  /* 0x0000000000708947 */ /* 0x000fea0003800000 */
[----:B------:R-:W-:-:S06]  /*d330*/  ULOP3.LUT UR4, UR39, 0x2, URZ, 0xfc, !UPT ;  /* 0x0000000227047892 */ /* 0x000fcc000f8efc3f */
[----:B-1----:R-:W-:-:S04]  /*d340*/  MOV R0, UR4 ;  /* 0x0000000400007c02 */ /* 0x002fc80008000f00 */
[----:B------:R-:W-:-:S13]  /*d350*/  ISETP.NE.AND P0, PT, R0, 0x3, PT ;  /* 0x000000030000780c */ /* 0x000fda0003f05270 */
[----:B------:R-:W-:Y:S05]  /*d360*/  @!P0 BRA `(.L_x_206) ;  /* 0x0000000000048947 */ /* 0x000fea0003800000 */
[----:B------:R-:W-:Y:S01]  /*d370*/  BPT.TRAP 0x1 ;  /* 0x000000040000795c */ /* 0x000fe20000300000 */
.L_x_206:
[----:B------:R-:W-:Y:S01]  /*d380*/  MOV R0, 0x400 ;  /* 0x0000040000007802 */ /* 0x000fe20000000f00 */
[----:B--2---:R-:W-:Y:S01]  /*d390*/  IMAD.MOV.U32 R2, RZ, RZ, 0x1 ;  /* 0x00000001ff027424 */ /* 0x004fe200078e00ff */
[----:B---34-:R-:W-:-:S04]  /*d3a0*/  MOV R3, UR37 ;  /* 0x0000002500037c02 */ /* 0x018fc80008000f00 */
[----:B------:R-:W-:Y:S02]  /*d3b0*/  LEA R0, R3, R0, 0x18 ;  /* 0x0000000003007211 */ /* 0x000fe400078ec0ff */
[----:B------:R-:W-:-:S04]  /*d3c0*/  SHF.L.U32 R3, R2, 0x1f, RZ ;  /* 0x0000001f02037819 */ /* 0x000fc800000006ff */
[----:B------:R-:W1:Y:S02]  /*d3d0*/  SYNCS.PHASECHK.TRANS64.TRYWAIT P1, [R0+URZ+0xa0], R3 ;  /* 0x0000a003000075a7 */ /* 0x000e64000802017f */
[----:B-1----:R-:W-:Y:S05]  /*d3e0*/  @!P1 BRA `(.L_x_207) ;  /* 0x0000001800989947 */ /* 0x002fea0003800000 */
.L_x_255:
[----:B------:R-:W-:Y:S05]  /*d3f0*/  @!P0 BRA `(.L_x_208) ;  /* 0x0000000000048947 */ /* 0x000fea0003800000 */
[----:B------:R-:W-:Y:S01]  /*d400*/  BPT.TRAP 0x1 ;  /* 0x000000040000795c */ /* 0x000fe20000300000 */
.L_x_208:
[----:B------:R-:W2:Y:S02]  /*d410*/  SYNCS.PHASECHK.TRANS64.TRYWAIT P1, [R0+URZ+0xa8], R3 ;  /* 0x0000a803000075a7 */ /* 0x000ea4000802017f */
[----:B--2---:R-:W-:Y:S05]  /*d420*/  @!P1 BRA `(.L_x_209) ;  /* 0x00000018009c9947 */ /* 0x004fea0003800000 */
.L_x_256:
[----:B------:R-:W-:Y:S05]  /*d430*/  @!P0 BRA `(.L_x_210) ;  /* 0x0000000000048947 */ /* 0x000fea0003800000 */
[----:B------:R-:W-:Y:S01]  /*d440*/  BPT.TRAP 0x1 ;  /* 0x000000040000795c */ /* 0x000fe20000300000 */
.L_x_210:
[----:B------:R-:W3:Y:S02]  /*d450*/  SYNCS.PHASECHK.TRANS64.TRYWAIT P1, [R0+URZ+0xb0], R3 ;  /* 0x0000b003000075a7 */ /* 0x000ee4000802017f */
[----:B---3--:R-:W-:Y:S05]  /*d460*/  @!P1 BRA `(.L_x_211) ;  /* 0x0000001800a09947 */ /* 0x008fea0003800000 */
.L_x_257:
[----:B------:R-:W-:Y:S05]  /*d470*/  @!P0 BRA `(.L_x_212) ;  /* 0x0000000000048947 */ /* 0x000fea0003800000 */
[----:B------:R-:W-:Y:S01]  /*d480*/  BPT.TRAP 0x1 ;  /* 0x000000040000795c */ /* 0x000fe20000300000 */
.L_x_212:
[----:B-123--:R-:W-:-:S04]  /*d490*/  MOV R3, 0x1 ;  /* 0x0000000100037802 */ /* 0x00efc80000000f00 */
[----:B------:R-:W-:-:S07]  /*d4a0*/  SHF.L.U32 R3, R3, 0x1f, RZ ;  /* 0x0000001f03037819 */ /* 0x000fce00000006ff */
.L_x_213:
[----:B-1----:R1:W2:Y:S02]  /*d4b0*/  SYNCS.PHASECHK.TRANS64.TRYWAIT P0, [R0+URZ+0xb8], R3 ;  /* 0x0000b803000075a7 */ /* 0x0022a4000800017f */
[----:B--2---:R-:W-:Y:S05]  /*d4c0*/  @!P0 NANOSLEEP.SYNCS 0x989680 ;  /* 0x009896800000895d */ /* 0x004fea0003900000 */
[----:B------:R-:W2:Y:S02]  /*d4d0*/  @!P0 SYNCS.PHASECHK.TRANS64 P0, [R0+URZ+0xb8], R3 ;  /* 0x0000b803000085a7 */ /* 0x000ea4000800007f */
[----:B--2---:R-:W-:Y:S05]  /*d4e0*/  @!P0 BRA `(.L_x_213) ;  /* 0xfffffffc00f08947 */ /* 0x004fea000383ffff */
.L_x_205:
[----:B------:R-:W-:Y:S05]  /*d4f0*/  BSYNC B0 ;  /* 0x0000000000007941 */ /* 0x000fea0003800000 */
.L_x_204:
[----:B------:R-:W-:Y:S05]  /*d500*/  EXIT ;  /* 0x000000000000794d */ /* 0x000fea0003800000 */
.L_x_142:
[----:B------:R-:W-:Y:S01]  /*d510*/  LOP3.LUT P0, RZ, R7, 0xff, RZ, 0xc0, !PT ;  /* 0x000000ff07ff7812 */ /* 0x000fe2000780c0ff */
[----:B------:R-:W-:Y:S01]  /*d520*/  IMAD.MOV.U32 R0, RZ, RZ, RZ ;  /* 0x000000ffff007224 */ /* 0x000fe200078e00ff */
[----:B------:R-:W-:-:S11]  /*d530*/  MOV R8, 0x1 ;  /* 0x0000000100087802 */ /* 0x000fd60000000f00 */
[----:B------:R-:W-:Y:S05]  /*d540*/  @!P0 BRA `(.L_x_214) ;  /* 0x0000000c00448947 */ /* 0x000fea0003800000 */
[----:B------:R-:W1:Y:S01]  /*d550*/  S2R R2, SR_TID.X ;  /* 0x0000000000027919 */ /* 0x000e620000002100 */
[----:B------:R-:W-:Y:S01]  /*d560*/  ULDC UR4, c[0x0][0x28c] ;  /* 0x0000a30000047ab9 */ /* 0x000fe20000000800 */
[----:B------:R-:W-:Y:S01]  /*d570*/  ULDC UR7, c[0x0][0x8a8] ;  /* 0x00022a0000077ab9 */ /* 0x000fe20000000800 */
[----:B------:R-:W-:Y:S01]  /*d580*/  UIADD3 UR5, UR4, 0x3f, URZ ;  /* 0x0000003f04057890 */ /* 0x000fe2000fffe03f */
[----:B------:R-:W-:Y:S01]  /*d590*/  BSSY B0, `(.L_x_214) ;  /* 0x00000cc000007945 */ /* 0x000fe20003800000 */
[----:B------:R-:W-:Y:S01]  /*d5a0*/  ULDC UR8, c[0x0][0x900] ;  /* 0x0002400000087ab9 */ /* 0x000fe20000000800 */
[----:B------:R-:W-:Y:S01]  /*d5b0*/  UMOV UR9, 0xffffffff ;  /* 0xffffffff00097882 */ /* 0x000fe20000000000 */
[----:B------:R-:W-:Y:S01]  /*d5c0*/  USHF.R.S32.HI UR6, URZ, 0x1f, UR5 ;  /* 0x0000001f3f067899 */ /* 0x000fe20008011405 */
[----:B------:R-:W-:Y:S01]  /*d5d0*/  MOV R9, 0x1 ;  /* 0x0000000100097802 */ /* 0x000fe20000000f00 */
[----:B------:R-:W-:Y:S01]  /*d5e0*/  UIADD3 UR4, UR7, -0x1, URZ ;  /* 0xffffffff07047890 */ /* 0x000fe2000fffe03f */
[----:B------:R-:W-:Y:S01]  /*d5f0*/  MOV R8, 0x1 ;  /* 0x0000000100087802 */ /* 0x000fe20000000f00 */
[----:B------:R-:W-:Y:S01]  /*d600*/  ULEA.HI UR6, UR6, UR5, URZ, 0x6 ;  /* 0x0000000506067291 */ /* 0x000fe2000f8f303f */
[----:B------:R-:W-:Y:S01]  /*d610*/  IMAD.MOV.U32 R0, RZ, RZ, RZ ;  /* 0x000000ffff007224 */ /* 0x000fe200078e00ff */
[----:B------:R-:W-:-:S02]  /*d620*/  USHF.L.U32 UR7, UR9, UR8, URZ ;  /* 0x0000000809077299 */ /* 0x000fc4000800063f */
[----:B------:R-:W-:Y:S01]  /*d630*/  USHF.R.S32.HI UR6, URZ, 0x6, UR6 ;  /* 0x000000063f067899 */ /* 0x000fe20008011406 */
[----:B------:R-:W-:Y:S01]  /*d640*/  UMOV UR10, 0x1 ;  /* 0x00000001000a7882 */ /* 0x000fe20000000000 */
[----:B------:R-:W-:Y:S02]  /*d650*/  ULOP3.LUT UR22, UR45, 0x2, URZ, 0xfc, !UPT ;  /* 0x000000022d167892 */ /* 0x000fe4000f8efc3f */
[----:B------:R-:W-:Y:S02]  /*d660*/  USHF.L.U32 UR5, UR10, UR8, URZ ;  /* 0x000000080a057299 */ /* 0x000fe4000800063f */
[----:B------:R-:W-:Y:S02]  /*d670*/  ULOP3.LUT UR7, URZ, UR7, URZ, 0x33, !UPT ;  /* 0x000000073f077292 */ /* 0x000fe4000f8e333f */
[----:B------:R-:W-:Y:S01]  /*d680*/  UIADD3 UR23, UR6, 0x1, URZ ;  /* 0x0000000106177890 */ /* 0x000fe2000fffe03f */
[----:B------:R-:W-:Y:S01]  /*d690*/  ULDC.64 UR20, c[0x0][0x198] ;  /* 0x0000660000147ab9 */ /* 0x000fe20000000a00 */
[----:B-1----:R-:W-:-:S02]  /*d6a0*/  LOP3.LUT P2, RZ, R2, 0x7f, RZ, 0xc0, !PT ;  /* 0x0000007f02ff7812 */ /* 0x002fc4000784c0ff */
[----:B------:R-:W-:-:S04]  /*d6b0*/  LOP3.LUT P1, RZ, R2, 0x1f, RZ, 0xc0, !PT ;  /* 0x0000001f02ff7812 */ /* 0x000fc8000782c0ff */
[----:B------:R-:W-:-:S13]  /*d6c0*/  PLOP3.LUT P1, PT, P1, P2, PT, 0x8a, 0x0 ;  /* 0x000000000000781c */ /* 0x000fda0000f25172 */
.L_x_226:
[----:B------:R-:W-:-:S03]  /*d6d0*/  UMOV UR8, 0xffffffff ;  /* 0xffffffff00087882 */ /* 0x000fc60000000000 */
[----:B------:R-:W-:Y:S05]  /*d6e0*/  BRA.DIV UR8, `(.L_x_215) ;  /* 0x0000001a08147947 */ /* 0x000fea000b800000 */
[----:B------:R-:W-:-:S13]  /*d6f0*/  ELECT P0, URZ, PT ;  /* 0x00000000003f782f */ /* 0x000fda0003800000 */
.L_x_260:
[----:B------:R-:W1:Y:S01]  /*d700*/  LDC R2, c[0x0][0x28c] ;  /* 0x0000a300ff027b82 */ /* 0x000e620000000800 */
[----:B------:R-:W-:Y:S01]  /*d710*/  BSSY B1, `(.L_x_216) ;  /* 0x0000038000017945 */ /* 0x000fe20003800000 */
[----:B-1----:R-:W-:-:S13]  /*d720*/  ISETP.LT.OR P0, PT, R2, 0x1, !P0 ;  /* 0x000000010200780c */ /* 0x002fda0004701670 */
[----:B------:R-:W-:Y:S05]  /*d730*/  @P0 BRA `(.L_x_217) ;  /* 0x0000000000d40947 */ /* 0x000fea0003800000 */
[----:B------:R-:W-:Y:S01]  /*d740*/  SHF.L.U32 R7, R5, 0x8, RZ ;  /* 0x0000000805077819 */ /* 0x000fe200000006ff */
[----:B------:R-:W-:Y:S01]  /*d750*/  IMAD.MOV.U32 R11, RZ, RZ, RZ ;  /* 0x000000ffff0b7224 */ /* 0x000fe200078e00ff */
[----:B------:R-:W-:Y:S01]  /*d760*/  SHF.L.U32 R10, R6, 0x7, RZ ;  /* 0x00000007060a7819 */ /* 0x000fe200000006ff */
[----:B------:R-:W-:Y:S01]  /*d770*/  IMAD.MOV.U32 R3, RZ, RZ, R0 ;  /* 0x000000ffff037224 */ /* 0x000fe200078e0000 */
[----:B------:R-:W-:Y:S02]  /*d780*/  MOV R13, UR23 ;  /* 0x00000017000d7c02 */ /* 0x000fe40008000f00 */
[----:B------:R-:W-:-:S07]  /*d790*/  MOV R2, R8 ;  /* 0x0000000800027202 */ /* 0x000fce0000000f00 */
.L_x_221:
[----:B------:R-:W1:Y:S01]  /*d7a0*/  S2R R6, SR_CgaCtaId ;  /* 0x0000000000067919 */ /* 0x000e620000008800 */
[----:B------:R-:W-:-:S04]  /*d7b0*/  MOV R5, 0x400 ;  /* 0x0000040000057802 */ /* 0x000fc80000000f00 */
[----:B-1----:R-:W-:Y:S02]  /*d7c0*/  LEA R14, R6, R5, 0x18 ;  /* 0x00000005060e7211 */ /* 0x002fe400078ec0ff */
[----:B------:R-:W-:Y:S01]  /*d7d0*/  SHF.L.U32 R5, R2, 0x1f, RZ ;  /* 0x0000001f02057819 */ /* 0x000fe200000006ff */
[----:B------:R-:W1:Y:S01]  /*d7e0*/  @!P2 LDC R6, c[0x0][0x500] ;  /* 0x00014000ff06ab82 */ /* 0x000e620000000800 */
[----:B------:R-:W-:-:S04]  /*d7f0*/  LEA R12, R3, R14, 0x3 ;  /* 0x0000000e030c7211 */ /* 0x000fc800078e18ff */
[----:B------:R-:W2:Y:S02]  /*d800*/  SYNCS.PHASECHK.TRANS64.TRYWAIT P0, [R12+URZ+0x40], R5 ;  /* 0x000040050c0075a7 */ /* 0x000ea4000800017f */
[----:B--2---:R-:W-:Y:S05]  /*d810*/  @!P0 BRA `(.L_x_218) ;  /* 0x0000001400ec8947 */ /* 0x004fea0003800000 */
.L_x_261:
[----:B------:R-:W-:Y:S01]  /*d820*/  UPRMT UR8, UR22, 0x9910, URZ ;  /* 0x0000991016087896 */ /* 0x000fe2000800003f */
[----:B-1----:R1:W-:Y:S03]  /*d830*/  @!P2 SYNCS.ARRIVE.TRANS64 RZ, [R12+URZ], R6 ;  /* 0x000000060cffa9a7 */ /* 0x0023e6000800003f */
[----:B------:R-:W-:-:S06]  /*d840*/  UISETP.NE.AND UP0, UPT, UR8, 0x2, UPT ;  /* 0x000000020800788c */ /* 0x000fcc000bf05270 */
[----:B------:R-:W-:-:S13]  /*d850*/  PLOP3.LUT P0, PT, PT, PT, UP0, 0x80, 0x0 ;  /* 0x000000000000781c */ /* 0x000fda0003f0f008 */
[----:B-1----:R-:W-:Y:S05]  /*d860*/  @P0 BRA `(.L_x_219) ;  /* 0x0000000000040947 */ /* 0x002fea0003800000 */
[----:B------:R-:W-:Y:S01]  /*d870*/  BPT.TRAP 0x1 ;  /* 0x000000040000795c */ /* 0x000fe20000300000 */
.L_x_219:
[----:B------:R-:W-:Y:S05]  /*d880*/  @P1 BRA `(.L_x_220) ;  /* 0x0000000000041947 */ /* 0x000fea0003800000 */
[----:B------:R-:W-:Y:S01]  /*d890*/  BPT.TRAP 0x1 ;  /* 0x000000040000795c */ /* 0x000fe20000300000 */
.L_x_220:
[C---:B--2---:R-:W-:Y:S01]  /*d8a0*/  LEA R5, R3.reuse, R14, 0xd ;  /* 0x0000000e03057211 */ /* 0x044fe200078e68ff */
[----:B------:R-:W-:Y:S01]  /*d8b0*/  IMAD R14, R3, 0x4000, R14 ;  /* 0x00004000030e7824 */ /* 0x000fe200078e020e */
[----:B------:R-:W-:Y:S01]  /*d8c0*/  R2UR UR18, R10 ;  /* 0x000000000a1272ca */ /* 0x000fe200000e0000 */
[----:B------:R-:W-:Y:S01]  /*d8d0*/  UIADD3 UR14, UP0, UR20, 0xf0, URZ ;  /* 0x000000f0140e7890 */ /* 0x000fe2000ff1e03f */
[----:B------:R-:W-:Y:S01]  /*d8e0*/  R2UR UR8, R5 ;  /* 0x00000000050872ca */ /* 0x000fe200000e0000 */
[----:B------:R-:W-:Y:S01]  /*d8f0*/  UIADD3 UR24, UP1, UR20, 0x1f0, URZ ;  /* 0x000001f014187890 */ /* 0x000fe2000ff3e03f */
[----:B------:R-:W-:Y:S01]  /*d900*/  R2UR UR11, R14 ;  /* 0x000000000e0b72ca */ /* 0x000fe200000e0000 */
[----:B------:R-:W-:Y:S01]  /*d910*/  UIADD3.X UR15, URZ, UR21, URZ, UP0, !UPT ;  /* 0x000000153f0f7290 */ /* 0x000fe200087fe43f */
[----:B------:R-:W-:Y:S01]  /*d920*/  R2UR UR9, R12 ;  /* 0x000000000c0972ca */ /* 0x000fe200000e0000 */
[----:B------:R-:W-:Y:S01]  /*d930*/  UIADD3.X UR25, URZ, UR21, URZ, UP1, !UPT ;  /* 0x000000153f197290 */ /* 0x000fe20008ffe43f */
[----:B------:R-:W-:Y:S01]  /*d940*/  R2UR UR10, R11 ;  /* 0x000000000b0a72ca */ /* 0x000fe200000e0000 */
[----:B------:R-:W-:Y:S01]  /*d950*/  UMOV UR16, 0x0 ;  /* 0x0000000000107882 */ /* 0x000fe20000000000 */
[----:B------:R-:W-:Y:S01]  /*d960*/  R2UR UR12, R4 ;  /* 0x00000000040c72ca */ /* 0x000fe200000e0000 */
[----:B------:R-:W-:Y:S01]  /*d970*/  UMOV UR17, 0x10000000 ;  /* 0x1000000000117882 */ /* 0x000fe20000000000 */
[----:B------:R-:W-:Y:S01]  /*d980*/  IADD3 R13, R13, -0x1, RZ ;  /* 0xffffffff0d0d7810 */ /* 0x000fe20007ffe0ff */
[----:B------:R-:W-:Y:S01]  /*d990*/  VIADD R11, R11, 0x40 ;  /* 0x000000400b0b7836 */ /* 0x000fe20000000000 */
[----:B------:R-:W-:Y:S01]  /*d9a0*/  R2UR UR19, R7 ;  /* 0x00000000071372ca */ /* 0x000fe200000e0000 */
[----:B------:R-:W-:Y:S01]  /*d9b0*/  UIADD3 UR8, UR8, 0x6200, URZ ;  /* 0x0000620008087890 */ /* 0x000fe2000fffe03f */
[----:B------:R-:W-:Y:S01]  /*d9c0*/  ISETP.GT.AND P3, PT, R13, 0x1, PT ;  /* 0x000000010d00780c */ /* 0x000fe20003f64270 */
[----:B------:R-:W-:Y:S01]  /*d9d0*/  UIADD3 UR13, UR11, 0x16200, URZ ;  /* 0x000162000b0d7890 */ /* 0x000fe2000fffe03f */
[----:B------:R-:W-:-:S02]  /*d9e0*/  IADD3 R3, R3, 0x1, RZ ;  /* 0x0000000103037810 */ /* 0x000fc40007ffe0ff */
[----:B------:R-:W-:Y:S02]  /*d9f0*/  UMOV UR11, UR18 ;  /* 0x00000012000b7c82 */ /* 0x000fe40008000000 */
[C---:B------:R-:W-:Y:S02]  /*da00*/  ISETP.NE.AND P0, PT, R3.reuse, 0x8, PT ;  /* 0x000000080300780c */ /* 0x040fe40003f05270 */
[----:B------:R1:W-:Y:S02]  /*da10*/  UTMALDG.3D [UR8], [UR14], desc[UR16] ;  /* 0x000010080e0075b4 */ /* 0x0003e40008011000 */
[----:B------:R-:W-:Y:S02]  /*da20*/  SEL R5, RZ, 0x1, P0 ;  /* 0x00000001ff057807 */ /* 0x000fe40000000000 */
[----:B------:R-:W-:Y:S02]  /*da30*/  SEL R3, R3, RZ, P0 ;  /* 0x000000ff03037207 */ /* 0x000fe40000000000 */
[----:B------:R-:W-:Y:S01]  /*da40*/  LOP3.LUT R2, R2, R5, RZ, 0x3c, !PT ;  /* 0x0000000502027212 */ /* 0x000fe200078e3cff */
[----:B-1----:R-:W-:Y:S01]  /*da50*/  UMOV UR8, UR13 ;  /* 0x0000000d00087c82 */ /* 0x002fe20008000000 */
[----:B------:R-:W-:-:S02]  /*da60*/  UMOV UR11, UR19 ;  /* 0x00000013000b7c82 */ /* 0x000fc40008000000 */
[----:B------:R1:W-:Y:S02]  /*da70*/  UTMALDG.3D [UR8], [UR24], desc[UR16] ;  /* 0x00001008180075b4 */ /* 0x0003e40008011000 */
[----:B-1----:R-:W-:Y:S05]  /*da80*/  @P3 BRA `(.L_x_221) ;  /* 0xfffffffc00443947 */ /* 0x002fea000383ffff */
.L_x_217:
[----:B------:R-:W-:Y:S05]  /*da90*/  BSYNC B1 ;  /* 0x0000000000017941 */ /* 0x000fea0003800000 */
.L_x_216:
[----:B------:R-:W2:Y:S01]  /*daa0*/  LDL.LU R15, [R1+0xc0] ;  /* 0x0000c000010f7983 */ /* 0x000ea20000300800 */
[----:B------:R-:W-:Y:S01]  /*dab0*/  LOP3.LUT P4, RZ, R9, 0xff, RZ, 0xc0, !PT ;  /* 0x000000ff09ff7812 */ /* 0x000fe2000788c0ff */
[----:B------:R-:W-:Y:S02]  /*dac0*/  ULDC.64 UR8, c[0x0][0x8f8] ;  /* 0x00023e0000087ab9 */ /* 0x000fe40000000a00 */
[----:B------:R-:W3:Y:S01]  /*dad0*/  LDL.LU R14, [R1+0xbc] ;  /* 0x0000bc00010e7983 */ /* 0x000ee20000300800 */
[----:B------:R-:W-:Y:S01]  /*dae0*/  IADD3 R0, R0, UR6, RZ ;  /* 0x0000000600007c10 */ /* 0x000fe2000fffe0ff */
[----:B------:R-:W-:Y:S01]  /*daf0*/  BSSY B1, `(.L_x_222) ;  /* 0x0000073000017945 */ /* 0x000fe20003800000 */
[----:B------:R-:W-:Y:S02]  /*db00*/  MOV R5, UR6 ;  /* 0x0000000600057c02 */ /* 0x000fe40008000f00 */
[----:B------:R-:W-:Y:S02]  /*db10*/  ISETP.GT.U32.AND P0, PT, R0, 0x7, PT ;  /* 0x000000070000780c */ /* 0x000fe40003f04070 */
[----:B------:R-:W-:-:S02]  /*db20*/  SHF.R.U32.HI R2, RZ, 0x3, R0 ;  /* 0x00000003ff027819 */ /* 0x000fc40000011600 */
[----:B------:R-:W-:Y:S01]  /*db30*/  ISETP.LT.U32.AND P0, PT, R5, 0x8, P0 ;  /* 0x000000080500780c */ /* 0x000fe20000701070 */
[----:B------:R-:W1:Y:S01]  /*db40*/  @P4 S2R R4, SR_CgaCtaId ;  /* 0x0000000000044919 */ /* 0x000e620000008800 */
[----:B------:R-:W-:Y:S02]  /*db50*/  @P4 MOV R3, 0x400 ;  /* 0x0000040000034802 */ /* 0x000fe40000000f00 */
[----:B------:R-:W-:Y:S02]  /*db60*/  LOP3.LUT R2, R2, 0x1, RZ, 0xc0, !PT ;  /* 0x0000000102027812 */ /* 0x000fe400078ec0ff */
[----:B------:R-:W-:Y:S02]  /*db70*/  MOV R6, 0xffffffff ;  /* 0xffffffff00067802 */ /* 0x000fe40000000f00 */
[----:B------:R-:W-:Y:S01]  /*db80*/  ISETP.NE.U32.AND P3, PT, R2, 0x1, PT ;  /* 0x000000010200780c */ /* 0x000fe20003f65070 */
[----:B------:R-:W-:Y:S01]  /*db90*/  IMAD.U32 R2, RZ, RZ, UR6 ;  /* 0x00000006ff027e24 */ /* 0x000fe2000f8e00ff */
[----:B------:R-:W-:-:S02]  /*dba0*/  MOV R5, 0xffffffff ;  /* 0xffffffff00057802 */ /* 0x000fc40000000f00 */
[----:B------:R-:W-:Y:S02]  /*dbb0*/  LOP3.LUT R0, R0, 0x7, RZ, 0xc0, !PT ;  /* 0x0000000700007812 */ /* 0x000fe400078ec0ff */
[----:B------:R-:W-:Y:S02]  /*dbc0*/  ISETP.GT.U32.AND P3, PT, R2, 0x7, !P3 ;  /* 0x000000070200780c */ /* 0x000fe40005f64070 */
[----:B------:R-:W-:Y:S02]  /*dbd0*/  PRMT R9, RZ, 0x7610, R9 ;  /* 0x00007610ff097816 */ /* 0x000fe40000000009 */
[----:B------:R-:W-:Y:S02]  /*dbe0*/  SEL R2, RZ, 0x1, !P3 ;  /* 0x00000001ff027807 */ /* 0x000fe40005800000 */
[----:B-1----:R-:W-:Y:S01]  /*dbf0*/  @P4 LEA R3, R4, R3, 0x18 ;  /* 0x0000000304034211 */ /* 0x002fe200078ec0ff */
[----:B------:R-:W-:-:S03]  /*dc00*/  IMAD.MOV.U32 R4, RZ, RZ, -0x1 ;  /* 0xffffffffff047424 */ /* 0x000fc600078e00ff */
[----:B------:R1:W-:Y:S02]  /*dc10*/  @P4 SYNCS.ARRIVE.TRANS64.A1T0 RZ, [R3+URZ+0xc8], RZ ;  /* 0x0000c8ff03ff49a7 */ /* 0x0003e4000810003f */
[----:B-1----:R-:W-:-:S04]  /*dc20*/  SEL R3, RZ, 0x1, !P0 ;  /* 0x00000001ff037807 */ /* 0x002fc80004000000 */
[----:B------:R-:W-:Y:S02]  /*dc30*/  LOP3.LUT R8, R2, R8, R3, 0x96, !PT ;  /* 0x0000000802087212 */ /* 0x000fe400078e9603 */
[----:B------:R-:W-:Y:S02]  /*dc40*/  PRMT R2, RZ, 0x7610, R2 ;  /* 0x00007610ff027816 */ /* 0x000fe40000000002 */
[----:B---3--:R-:W-:-:S04]  /*dc50*/  IADD3 R14, P4, R14, UR52, RZ ;  /* 0x000000340e0e7c10 */ /* 0x008fc8000ff9e0ff */
[----:B--2---:R-:W-:Y:S01]  /*dc60*/  IADD3.X R15, R15, UR38, RZ, P4, !PT ;  /* 0x000000260f0f7c10 */ /* 0x004fe2000a7fe4ff */
[----:B------:R1:W-:Y:S01]  /*dc70*/  STL [R1+0xbc], R14 ;  /* 0x0000bc0e01007387 */ /* 0x0003e20000100800 */
[----:B------:R-:W-:-:S03]  /*dc80*/  ISETP.GE.U32.AND P4, PT, R14, UR8, PT ;  /* 0x000000080e007c0c */ /* 0x000fc6000bf86070 */
[----:B------:R1:W-:Y:S01]  /*dc90*/  STL [R1+0xc0], R15 ;  /* 0x0000c00f01007387 */ /* 0x0003e20000100800 */
[----:B------:R-:W-:-:S13]  /*dca0*/  ISETP.GE.U32.AND.EX P0, PT, R15, UR9, PT, P4 ;  /* 0x000000090f007c0c */ /* 0x000fda000bf06140 */
[----:B-1----:R-:W-:Y:S05]  /*dcb0*/  @P0 BRA `(.L_x_223) ;  /* 0x0000000400580947 */ /* 0x002fea0003800000 */
[----:B------:R-:W-:Y:S01]  /*dcc0*/  ULDC.64 UR8, c[0x0][0x8d0] ;  /* 0x0002340000087ab9 */ /* 0x000fe20000000a00 */
[----:B------:R-:W1:Y:S01]  /*dcd0*/  S2R R12, SR_CTAID.X ;  /* 0x00000000000c7919 */ /* 0x000e620000002500 */
[----:B------:R-:W-:Y:S01]  /*dce0*/  ISETP.NE.U32.AND P0, PT, RZ, UR8, PT ;  /* 0x00000008ff007c0c */ /* 0x000fe2000bf05070 */
[----:B------:R-:W-:Y:S01]  /*dcf0*/  ULDC UR11, c[0x0][0x8d8] ;  /* 0x00023600000b7ab9 */ /* 0x000fe20000000800 */
[----:B------:R-:W-:Y:S01]  /*dd00*/  MOV R2, R14 ;  /* 0x0000000e00027202 */ /* 0x000fe20000000f00 */
[----:B------:R-:W2:Y:S01]  /*dd10*/  S2R R10, SR_CTAID.Y ;  /* 0x00000000000a7919 */ /* 0x000ea20000002600 */
[----:B------:R-:W-:Y:S02]  /*dd20*/  ISETP.NE.AND.EX P0, PT, RZ, UR9, PT, P0 ;  /* 0x00000009ff007c0c */ /* 0x000fe4000bf05300 */
[----:B------:R-:W-:-:S11]  /*dd30*/  MOV R3, R15 ;  /* 0x0000000f00037202 */ /* 0x000fd60000000f00 */
[----:B------:R-:W-:Y:S05]  /*dd40*/  @!P0 BRA `(.L_x_224) ;  /* 0x0000000000288947 */ /* 0x000fea0003800000 */
[----:B------:R-:W-:Y:S02]  /*dd50*/  ULDC UR10, c[0x0][0x8dc] ;  /* 0x00023700000a7ab9 */ /* 0x000fe40000000800 */
[----:B------:R-:W-:-:S05]  /*dd60*/  IADD3 R7, P0, R14, UR10, RZ ;  /* 0x0000000a0e077c10 */ /* 0x000fca000ff1e0ff */
[----:B------:R-:W-:-:S04]  /*dd70*/  IMAD.X R11, RZ, RZ, R15, P0 ;  /* 0x000000ffff0b7224 */ /* 0x000fc800000e060f */
[----:B------:R-:W-:-:S04]  /*dd80*/  IMAD.WIDE.U32 R4, R11, UR8, RZ ;  /* 0x000000080b047c25 */ /* 0x000fc8000f8e00ff */
[----:B------:R-:W-:-:S04]  /*dd90*/  IMAD.WIDE.U32 R4, P0, R7, UR9, R4 ;  /* 0x0000000907047c25 */ /* 0x000fc8000f800004 */
[----:B------:R-:W-:Y:S01]  /*dda0*/  IMAD.WIDE.U32 R6, R7, UR8, RZ ;  /* 0x0000000807067c25 */ /* 0x000fe2000f8e00ff */
[----:B------:R-:W-:Y:S02]  /*ddb0*/  IADD3.X R3, RZ, RZ, RZ, P0, !PT ;  /* 0x000000ffff037210 */ /* 0x000fe400007fe4ff */
[----:B------:R-:W-:Y:S02]  /*ddc0*/  MOV R2, R5 ;  /* 0x0000000500027202 */ /* 0x000fe40000000f00 */
[----:B------:R-:W-:-:S05]  /*ddd0*/  IADD3 RZ, P0, R7, R4, RZ ;  /* 0x0000000407ff7210 */ /* 0x000fca0007f1e0ff */
[----:B------:R-:W-:-:S08]  /*dde0*/  IMAD.WIDE.U32.X R2, R11, UR9, R2, P0 ;  /* 0x000000090b027c25 */ /* 0x000fd000080e0402 */
.L_x_224:
[--C-:B------:R-:W-:Y:S01]  /*ddf0*/  SHF.R.U64 R11, R2, UR11, R3.reuse ;  /* 0x0000000b020b7c19 */ /* 0x100fe20008001203 */
[----:B------:R-:W-:Y:S01]  /*de00*/  ULDC.64 UR8, c[0x0][0x8c8] ;  /* 0x0002320000087ab9 */ /* 0x000fe20000000a00 */
[----:B------:R-:W-:Y:S01]  /*de10*/  SHF.R.U32.HI R2, RZ, UR11, R3 ;  /* 0x0000000bff027c19 */ /* 0x000fe20008011603 */
[----:B------:R-:W3:Y:S01]  /*de20*/  LDC R7, c[0x0][0x144] ;  /* 0x00005100ff077b82 */ /* 0x000ee20000000800 */
[----:B------:R-:W-:Y:S01]  /*de30*/  IADD3 R5, P0, RZ, -R11, RZ ;  /* 0x8000000bff057210 */ /* 0x000fe20007f1e0ff */
[----:B------:R-:W-:Y:S01]  /*de40*/  ULDC.64 UR12, c[0x0][0x8e8] ;  /* 0x00023a00000c7ab9 */ /* 0x000fe20000000a00 */
[----:B------:R-:W-:Y:S01]  /*de50*/  MOV R3, R15 ;  /* 0x0000000f00037202 */ /* 0x000fe20000000f00 */
[----:B------:R-:W-:Y:S01]  /*de60*/  ULDC UR10, c[0x0][0x8b0] ;  /* 0x00022c00000a7ab9 */ /* 0x000fe20000000800 */
[----:B-1----:R-:W-:Y:S01]  /*de70*/  I2FP.F32.U32 R6, R12 ;  /* 0x0000000c00067245 */ /* 0x002fe20000201000 */
[----:B------:R-:W-:Y:S01]  /*de80*/  IMAD.X R2, RZ, RZ, ~R2, P0 ;  /* 0x000000ffff027224 */ /* 0x000fe200000e0e02 */
[----:B------:R-:W-:Y:S01]  /*de90*/  ISETP.NE.U32.AND P0, PT, RZ, UR12, PT ;  /* 0x0000000cff007c0c */ /* 0x000fe2000bf05070 */
[----:B------:R-:W1:Y:S02]  /*dea0*/  LDC R15, c[0x0][0x148] ;  /* 0x00005200ff0f7b82 */ /* 0x000e640000000800 */
[----:B------:R-:W-:Y:S01]  /*deb0*/  IMAD R4, R2, UR8, RZ ;  /* 0x0000000802047c24 */ /* 0x000fe2000f8e02ff */
[----:B------:R-:W-:-:S02]  /*dec0*/  MOV R2, R14 ;  /* 0x0000000e00027202 */ /* 0x000fc40000000f00 */
[----:B------:R-:W-:-:S03]  /*ded0*/  ISETP.NE.AND.EX P0, PT, RZ, UR13, PT, P0 ;  /* 0x0000000dff007c0c */ /* 0x000fc6000bf05300 */
[----:B------:R-:W-:Y:S01]  /*dee0*/  IMAD.WIDE.U32 R2, R5, UR8, R2 ;  /* 0x0000000805027c25 */ /* 0x000fe2000f8e0002 */
[----:B------:R-:W-:-:S03]  /*def0*/  ULDC UR8, c[0x0][0x150] ;  /* 0x0000540000087ab9 */ /* 0x000fc60000000800 */
[----:B------:R-:W-:Y:S01]  /*df00*/  FMUL R6, R6, UR8 ;  /* 0x0000000806067c20 */ /* 0x000fe20008400000 */
[----:B------:R-:W-:Y:S01]  /*df10*/  IMAD R5, R5, UR9, R4 ;  /* 0x0000000905057c24 */ /* 0x000fe2000f8e0204 */
[----:B------:R-:W-:Y:S01]  /*df20*/  ULDC UR8, c[0x0][0x8c0] ;  /* 0x0002300000087ab9 */ /* 0x000fe20000000800 */
[----:B------:R-:W-:Y:S02]  /*df30*/  ULDC UR9, c[0x0][0x154] ;  /* 0x0000550000097ab9 */ /* 0x000fe40000000800 */
[----:B------:R-:W-:Y:S01]  /*df40*/  IMAD.IADD R3, R3, 0x1, R5 ;  /* 0x0000000103037824 */ /* 0x000fe200078e0205 */
[----:B------:R-:W4:Y:S04]  /*df50*/  F2I.U32.TRUNC.NTZ R6, R6 ;  /* 0x0000000600067305 */ /* 0x000f28000020f000 */
[----:B------:R-:W-:-:S02]  /*df60*/  SHF.R.U64 R13, R2, UR8, R3 ;  /* 0x00000008020d7c19 */ /* 0x000fc40008001203 */
[----:B--2---:R-:W-:-:S05]  /*df70*/  I2FP.F32.U32 R2, R10 ;  /* 0x0000000a00027245 */ /* 0x004fca0000201000 */
[----:B------:R-:W-:Y:S01]  /*df80*/  FMUL R4, R2, UR9 ;  /* 0x0000000902047c20 */ /* 0x000fe20008400000 */
[----:B------:R-:W-:Y:S01]  /*df90*/  SHF.R.U32.HI R2, RZ, UR8, R3 ;  /* 0x00000008ff027c19 */ /* 0x000fe20008011603 */
[----:B------:R-:W-:Y:S02]  /*dfa0*/  ULDC UR8, c[0x0][0x900] ;  /* 0x0002400000087ab9 */ /* 0x000fe40000000800 */
[----:B------:R2:W1:Y:S01]  /*dfb0*/  F2I.U32.TRUNC.NTZ R18, R4 ;  /* 0x0000000400127305 */ /* 0x000462000020f000 */
[--C-:B------:R-:W-:Y:S02]  /*dfc0*/  SHF.R.U64 R16, R13, UR10, R2.reuse ;  /* 0x0000000a0d107c19 */ /* 0x100fe40008001202 */
[----:B------:R-:W-:Y:S02]  /*dfd0*/  SHF.R.U32.HI R3, RZ, UR10, R2 ;  /* 0x0000000aff037c19 */ /* 0x000fe40008011602 */
[----:B----4-:R-:W-:Y:S02]  /*dfe0*/  IADD3 R6, -R6, RZ, RZ ;  /* 0x000000ff06067210 */ /* 0x010fe40007ffe1ff */
[----:B------:R-:W-:-:S02]  /*dff0*/  SHF.R.U64 R14, R16, UR8, R3 ;  /* 0x00000008100e7c19 */ /* 0x000fc40008001203 */
[----:B------:R-:W-:Y:S01]  /*e000*/  SHF.R.U32.HI R3, RZ, UR8, R3 ;  /* 0x00000008ff037c19 */ /* 0x000fe20008011603 */
[----:B---3--:R-:W-:Y:S01]  /*e010*/  IMAD R19, R7, R6, R12 ;  /* 0x0000000607137224 */ /* 0x008fe200078e020c */
[----:B------:R-:W-:Y:S01]  /*e020*/  MOV R2, R14 ;  /* 0x0000000e00027202 */ /* 0x000fe20000000f00 */
[----:B--2---:R-:W-:Y:S06]  /*e030*/  @!P0 BRA `(.L_x_225) ;  /* 0x0000000000288947 */ /* 0x004fec0003800000 */
        /* <DEDUP_REMOVED lines=10> */
.L_x_225:
[----:B------:R-:W2:Y:S01]  /*e0e0*/  LDC R4, c[0x0][0x904] ;  /* 0x00024100ff047b82 */ /* 0x000ea20000000800 */
[----:B------:R-:W-:Y:S01]  /*e0f0*/  ULDC UR8, c[0x0][0x8f0] ;  /* 0x00023c0000087ab9 */ /* 0x000fe20000000800 */
[----:B-1----:R-:W-:Y:S01]  /*e100*/  IMAD.MOV R18, RZ, RZ, -R18 ;  /* 0x000000ffff127224 */ /* 0x002fe200078e0a12 */
[----:B------:R-:W-:Y:S01]  /*e110*/  SHF.R.U64 R3, R2, UR8, R3 ;  /* 0x0000000802037c19 */ /* 0x000fe20008001203 */
[----:B------:R-:W-:Y:S01]  /*e120*/  ULDC UR8, c[0x0][0x8e0] ;  /* 0x0002380000087ab9 */ /* 0x000fe20000000800 */
[----:B------:R-:W-:Y:S01]  /*e130*/  LOP3.LUT R2, R16, UR7, RZ, 0xc0, !PT ;  /* 0x0000000710027c12 */ /* 0x000fe2000f8ec0ff */
[----:B------:R-:W-:Y:S01]  /*e140*/  ULDC UR9, c[0x0][0x8b8] ;  /* 0x00022e0000097ab9 */ /* 0x000fe20000000800 */
[----:B------:R-:W-:-:S03]  /*e150*/  IADD3 R5, -R3, RZ, RZ ;  /* 0x000000ff03057210 */ /* 0x000fc60007ffe1ff */
[----:B------:R-:W-:Y:S01]  /*e160*/  IMAD R2, R3, UR5, R2 ;  /* 0x0000000503027c24 */ /* 0x000fe2000f8e0202 */
[----:B------:R-:W-:Y:S01]  /*e170*/  LOP3.LUT R3, R13, UR4, RZ, 0xc0, !PT ;  /* 0x000000040d037c12 */ /* 0x000fe2000f8ec0ff */
[----:B------:R-:W-:Y:S01]  /*e180*/  IMAD R14, R5, UR8, R14 ;  /* 0x00000008050e7c24 */ /* 0x000fe2000f8e020e */
[----:B------:R-:W-:-:S03]  /*e190*/  ULDC UR8, c[0x0][0x8a8] ;  /* 0x00022a0000087ab9 */ /* 0x000fc60000000800 */
[----:B------:R-:W-:Y:S01]  /*e1a0*/  IMAD R3, R14, UR8, R3 ;  /* 0x000000080e037c24 */ /* 0x000fe2000f8e0203 */
[----:B--2---:R-:W-:Y:S01]  /*e1b0*/  ISETP.NE.AND P0, PT, R4, 0x1, PT ;  /* 0x000000010400780c */ /* 0x004fe20003f05270 */
[----:B------:R-:W-:-:S12]  /*e1c0*/  IMAD.MOV.U32 R4, RZ, RZ, R11 ;  /* 0x000000ffff047224 */ /* 0x000fd800078e000b */
[----:B------:R-:W-:-:S04]  /*e1d0*/  @P0 IMAD R19, R15, R18, R10 ;  /* 0x000000120f130224 */ /* 0x000fc800078e020a */
[----:B------:R-:W-:Y:S01]  /*e1e0*/  IMAD R6, R2, UR9, R19 ;  /* 0x0000000902067c24 */ /* 0x000fe2000f8e0213 */
[----:B------:R-:W-:-:S04]  /*e1f0*/  MOV R2, 0x1 ;  /* 0x0000000100027802 */ /* 0x000fc80000000f00 */
[----:B------:R-:W-:Y:S02]  /*e200*/  SEL R5, R3, R6, !P0 ;  /* 0x0000000603057207 */ /* 0x000fe40004000000 */
[----:B------:R-:W-:-:S07]  /*e210*/  SEL R6, R6, R3, !P0 ;  /* 0x0000000306067207 */ /* 0x000fce0004000000 */
.L_x_223:
[----:B------:R-:W-:Y:S05]  /*e220*/  BSYNC B1 ;  /* 0x0000000000017941 */ /* 0x000fea0003800000 */
.L_x_222:
[----:B------:R-:W-:-:S13]  /*e230*/  LOP3.LUT P0, RZ, R2, 0xff, RZ, 0xc0, !PT ;  /* 0x000000ff02ff7812 */ /* 0x000fda000780c0ff */
[----:B------:R-:W-:Y:S05]  /*e240*/  @P0 BRA `(.L_x_226) ;  /* 0xfffffff400200947 */ /* 0x000fea000383ffff */
[----:B------:R-:W-:Y:S05]  /*e250*/  BSYNC B0 ;  /* 0x0000000000007941 */ /* 0x000fea0003800000 */
.L_x_214:
[----:B------:R-:W-:-:S03]  /*e260*/  UMOV UR8, 0xffffffff ;  /* 0xffffffff00087882 */ /* 0x000fc60000000000 */
[----:B------:R-:W-:Y:S05]  /*e270*/  BRA.DIV UR8, `(.L_x_227) ;  /* 0x0000000e08687947 */ /* 0x000fea000b800000 */
[----:B------:R-:W-:-:S13]  /*e280*/  ELECT P0, URZ, PT ;  /* 0x00000000003f782f */ /* 0x000fda0003800000 */
.L_x_264:
[----:B------:R-:W-:Y:S04]  /*e290*/  BSSY B0, `(.L_x_228) ;  /* 0x0000050000007945 */ /* 0x000fe80003800000 */
[----:B------:R-:W-:Y:S05]  /*e2a0*/  @!P0 BRA `(.L_x_229) ;  /* 0x0000000400388947 */ /* 0x000fea0003800000 */
[----:B------:R-:W-:-:S04]  /*e2b0*/  ULOP3.LUT UR8, UR45, 0x2, URZ, 0xfc, !UPT ;  /* 0x000000022d087892 */ /* 0x000fc8000f8efc3f */
[----:B------:R-:W-:-:S06]  /*e2c0*/  UISETP.NE.AND UP0, UPT, UR8, 0x3, UPT ;  /* 0x000000030800788c */ /* 0x000fcc000bf05270 */
[----:B------:R-:W-:-:S13]  /*e2d0*/  PLOP3.LUT P0, PT, PT, PT, UP0, 0x80, 0x0 ;  /* 0x000000000000781c */ /* 0x000fda0003f0f008 */
[----:B------:R-:W-:Y:S05]  /*e2e0*/  @!P0 BRA `(.L_x_230) ;  /* 0x0000000000048947 */ /* 0x000fea0003800000 */
[----:B------:R-:W-:Y:S01]  /*e2f0*/  BPT.TRAP 0x1 ;  /* 0x000000040000795c */ /* 0x000fe20000300000 */
.L_x_230:
[----:B------:R-:W1:Y:S01]  /*e300*/  S2R R3, SR_CgaCtaId ;  /* 0x0000000000037919 */ /* 0x000e620000008800 */
[----:B------:R-:W-:-:S04]  /*e310*/  MOV R2, 0x400 ;  /* 0x0000040000027802 */ /* 0x000fc80000000f00 */
[----:B-1----:R-:W-:Y:S02]  /*e320*/  LEA R3, R3, R2, 0x18 ;  /* 0x0000000203037211 */ /* 0x002fe400078ec0ff */
[----:B------:R-:W-:Y:S02]  /*e330*/  SHF.L.U32 R2, R8, 0x1f, RZ ;  /* 0x0000001f08027819 */ /* 0x000fe400000006ff */
[----:B------:R-:W-:-:S04]  /*e340*/  IADD3 R3, R3, 0x40, RZ ;  /* 0x0000004003037810 */ /* 0x000fc80007ffe0ff */
[C---:B------:R-:W-:Y:S01]  /*e350*/  LEA R7, R0.reuse, R3, 0x3 ;  /* 0x0000000300077211 */ /* 0x040fe200078e18ff */
[----:B------:R-:W-:-:S03]  /*e360*/  VIADD R0, R0, 0x1 ;  /* 0x0000000100007836 */ /* 0x000fc60000000000 */
[----:B------:R-:W1:Y:S02]  /*e370*/  SYNCS.PHASECHK.TRANS64.TRYWAIT P0, [R7+URZ], R2 ;  /* 0x00000002070075a7 */ /* 0x000e64000800017f */
[----:B------:R-:W-:-:S04]  /*e380*/  ISETP.NE.AND P1, PT, R0, 0x8, PT ;  /* 0x000000080000780c */ /* 0x000fc80003f25270 */
[----:B------:R-:W-:Y:S02]  /*e390*/  SEL R5, RZ, 0x1, P1 ;  /* 0x00000001ff057807 */ /* 0x000fe40000800000 */
[----:B------:R-:W-:Y:S02]  /*e3a0*/  SEL R0, R0, RZ, P1 ;  /* 0x000000ff00007207 */ /* 0x000fe40000800000 */
[----:B------:R-:W-:Y:S02]  /*e3b0*/  LOP3.LUT R5, R8, R5, RZ, 0x3c, !PT ;  /* 0x0000000508057212 */ /* 0x000fe400078e3cff */
[----:B------:R-:W-:Y:S02]  /*e3c0*/  LEA R9, R0, R3, 0x3 ;  /* 0x0000000300097211 */ /* 0x000fe400078e18ff */
[----:B------:R-:W-:Y:S01]  /*e3d0*/  SHF.L.U32 R4, R5, 0x1f, RZ ;  /* 0x0000001f05047819 */ /* 0x000fe200000006ff */
[----:B-1----:R-:W-:Y:S06]  /*e3e0*/  @!P0 BRA `(.L_x_231) ;  /* 0x0000000c00308947 */ /* 0x002fec0003800000 */
.L_x_265:
[----:B------:R-:W2:Y:S01]  /*e3f0*/  SYNCS.PHASECHK.TRANS64.TRYWAIT P0, [R9+URZ], R4 ;  /* 0x00000004090075a7 */ /* 0x000ea2000800017f */
[----:B------:R-:W-:-:S04]  /*e400*/  IADD3 R0, R0, 0x1, RZ ;  /* 0x0000000100007810 */ /* 0x000fc80007ffe0ff */
[----:B------:R-:W-:-:S04]  /*e410*/  ISETP.NE.AND P1, PT, R0, 0x8, PT ;  /* 0x000000080000780c */ /* 0x000fc80003f25270 */
[----:B-1----:R-:W-:Y:S02]  /*e420*/  SEL R2, RZ, 0x1, P1 ;  /* 0x00000001ff027807 */ /* 0x002fe40000800000 */
[----:B------:R-:W-:Y:S02]  /*e430*/  SEL R0, R0, RZ, P1 ;  /* 0x000000ff00007207 */ /* 0x000fe40000800000 */
[----:B------:R-:W-:-:S03]  /*e440*/  LOP3.LUT R7, R5, R2, RZ, 0x3c, !PT ;  /* 0x0000000205077212 */ /* 0x000fc600078e3cff */
[----:B------:R-:W-:Y:S01]  /*e450*/  IMAD R6, R0, 0x8, R3 ;  /* 0x0000000800067824 */ /* 0x000fe200078e0203 */
[----:B------:R-:W-:Y:S01]  /*e460*/  SHF.L.U32 R5, R7, 0x1f, RZ ;  /* 0x0000001f07057819 */ /* 0x000fe200000006ff */
[----:B--2---:R-:W-:Y:S06]  /*e470*/  @!P0 BRA `(.L_x_232) ;  /* 0x0000000c00208947 */ /* 0x004fec0003800000 */
.L_x_266:
[----:B------:R-:W2:Y:S01]  /*e480*/  SYNCS.PHASECHK.TRANS64.TRYWAIT P0, [R6+URZ], R5 ;  /* 0x00000005060075a7 */ /* 0x000ea2000800017f */
[----:B------:R-:W-:-:S04]  /*e490*/  IADD3 R0, R0, 0x1, RZ ;  /* 0x0000000100007810 */ /* 0x000fc80007ffe0ff */
[----:B------:R-:W-:-:S04]  /*e4a0*/  ISETP.NE.AND P1, PT, R0, 0x8, PT ;  /* 0x000000080000780c */ /* 0x000fc80003f25270 */
[----:B------:R-:W-:Y:S02]  /*e4b0*/  SEL R2, RZ, 0x1, P1 ;  /* 0x00000001ff027807 */ /* 0x000fe40000800000 */
[----:B------:R-:W-:Y:S02]  /*e4c0*/  SEL R0, R0, RZ, P1 ;  /* 0x000000ff00007207 */ /* 0x000fe40000800000 */
[----:B------:R-:W-:Y:S02]  /*e4d0*/  LOP3.LUT R7, R7, R2, RZ, 0x3c, !PT ;  /* 0x0000000207077212 */ /* 0x000fe400078e3cff */
[----:B-1----:R-:W-:Y:S02]  /*e4e0*/  LEA R9, R0, R3, 0x3 ;  /* 0x0000000300097211 */ /* 0x002fe400078e18ff */
[----:B------:R-:W-:Y:S01]  /*e4f0*/  SHF.L.U32 R4, R7, 0x1f, RZ ;  /* 0x0000001f07047819 */ /* 0x000fe200000006ff */
[----:B--2---:R-:W-:Y:S06]  /*e500*/  @!P0 BRA `(.L_x_233) ;  /* 0x0000000c00108947 */ /* 0x004fec0003800000 */
.L_x_267:
[----:B------:R-:W2:Y:S01]  /*e510*/  SYNCS.PHASECHK.TRANS64.TRYWAIT P0, [R9+URZ], R4 ;  /* 0x00000004090075a7 */ /* 0x000ea2000800017f */
[----:B------:R-:W-:-:S05]  /*e520*/  VIADD R0, R0, 0x1 ;  /* 0x0000000100007836 */ /* 0x000fca0000000000 */
[----:B------:R-:W-:-:S04]  /*e530*/  ISETP.NE.AND P1, PT, R0, 0x8, PT ;  /* 0x000000080000780c */ /* 0x000fc80003f25270 */
[----:B------:R-:W-:Y:S02]  /*e540*/  SEL R2, RZ, 0x1, P1 ;  /* 0x00000001ff027807 */ /* 0x000fe40000800000 */
[----:B------:R-:W-:Y:S02]  /*e550*/  SEL R0, R0, RZ, P1 ;  /* 0x000000ff00007207 */ /* 0x000fe40000800000 */
[----:B------:R-:W-:Y:S02]  /*e560*/  LOP3.LUT R7, R7, R2, RZ, 0x3c, !PT ;  /* 0x0000000207077212 */ /* 0x000fe400078e3cff */
[----:B-1----:R-:W-:Y:S02]  /*e570*/  LEA R6, R0, R3, 0x3 ;  /* 0x0000000300067211 */ /* 0x002fe400078e18ff */
[----:B------:R-:W-:Y:S01]  /*e580*/  SHF.L.U32 R5, R7, 0x1f, RZ ;  /* 0x0000001f07057819 */ /* 0x000fe200000006ff */
[----:B--2---:R-:W-:Y:S06]  /*e590*/  @!P0 BRA `(.L_x_234) ;  /* 0x0000000c00008947 */ /* 0x004fec0003800000 */
.L_x_268:
[----:B------:R-:W2:Y:S01]  /*e5a0*/  SYNCS.PHASECHK.TRANS64.TRYWAIT P0, [R6+URZ], R5 ;  /* 0x00000005060075a7 */ /* 0x000ea2000800017f */
[----:B------:R-:W-:-:S04]  /*e5b0*/  IADD3 R0, R0, 0x1, RZ ;  /* 0x0000000100007810 */ /* 0x000fc80007ffe0ff */
[----:B------:R-:W-:-:S04]  /*e5c0*/  ISETP.NE.AND P1, PT, R0, 0x8, PT ;  /* 0x000000080000780c */ /* 0x000fc80003f25270 */
[----:B------:R-:W-:Y:S02]  /*e5d0*/  SEL R2, RZ, 0x1, P1 ;  /* 0x00000001ff027807 */ /* 0x000fe40000800000 */
[----:B------:R-:W-:Y:S02]  /*e5e0*/  SEL R0, R0, RZ, P1 ;  /* 0x000000ff00007207 */ /* 0x000fe40000800000 */
[----:B------:R-:W-:-:S03]  /*e5f0*/  LOP3.LUT R7, R7, R2, RZ, 0x3c, !PT ;  /* 0x0000000207077212 */ /* 0x000fc600078e3cff */
[----:B-1----:R-:W-:Y:S01]  /*e600*/  IMAD R9, R0, 0x8, R3 ;  /* 0x0000000800097824 */ /* 0x002fe200078e0203 */
[----:B------:R-:W-:Y:S01]  /*e610*/  SHF.L.U32 R4, R7, 0x1f, RZ ;  /* 0x0000001f07047819 */ /* 0x000fe200000006ff */
[----:B--2---:R-:W-:Y:S06]  /*e620*/  @!P0 BRA `(.L_x_235) ;  /* 0x0000000800f08947 */ /* 0x004fec0003800000 */
.L_x_269:
        /* <DEDUP_REMOVED lines=9> */
.L_x_270:
[----:B------:R-:W2:Y:S01]  /*e6c0*/  SYNCS.PHASECHK.TRANS64.TRYWAIT P0, [R6+URZ], R5 ;  /* 0x00000005060075a7 */ /* 0x000ea2000800017f */
[----:B------:R-:W-:-:S05]  /*e6d0*/  VIADD R0, R0, 0x1 ;  /* 0x0000000100007836 */ /* 0x000fca0000000000 */
[----:B------:R-:W-:-:S04]  /*e6e0*/  ISETP.NE.AND P1, PT, R0, 0x8, PT ;  /* 0x000000080000780c */ /* 0x000fc80003f25270 */
[----:B------:R-:W-:Y:S02]  /*e6f0*/  SEL R2, RZ, 0x1, P1 ;  /* 0x00000001ff027807 */ /* 0x000fe40000800000 */
[----:B------:R-:W-:Y:S02]  /*e700*/  SEL R0, R0, RZ, P1 ;  /* 0x000000ff00007207 */ /* 0x000fe40000800000 */
[----:B------:R-:W-:Y:S01]  /*e710*/  LOP3.LUT R2, R7, R2, RZ, 0x3c, !PT ;  /* 0x0000000207027212 */ /* 0x000fe200078e3cff */
[----:B--2---:R-:W-:Y:S06]  /*e720*/  @!P0 BRA `(.L_x_237) ;  /* 0x0000000800d88947 */ /* 0x004fec0003800000 */
.L_x_271:
[----:B------:R-:W-:Y:S02]  /*e730*/  LEA R3, R0, R3, 0x3 ;  /* 0x0000000300037211 */ /* 0x000fe400078e18ff */
[----:B------:R-:W-:-:S07]  /*e740*/  SHF.L.U32 R0, R2, 0x1f, RZ ;  /* 0x0000001f02007819 */ /* 0x000fce00000006ff */
.L_x_238:
[----:B---3--:R3:W4:Y:S02]  /*e750*/  SYNCS.PHASECHK.TRANS64.TRYWAIT P0, [R3+URZ], R0 ;  /* 0x00000000030075a7 */ /* 0x008724000800017f */
[----:B----4-:R-:W-:Y:S05]  /*e760*/  @!P0 NANOSLEEP.SYNCS 0x989680 ;  /* 0x009896800000895d */ /* 0x010fea0003900000 */
[----:B------:R-:W4:Y:S02]  /*e770*/  @!P0 SYNCS.PHASECHK.TRANS64 P0, [R3+URZ], R0 ;  /* 0x00000000030085a7 */ /* 0x000f24000800007f */
[----:B----4-:R-:W-:Y:S05]  /*e780*/  @!P0 BRA `(.L_x_238) ;  /* 0xfffffffc00f08947 */ /* 0x010fea000383ffff */
.L_x_229:
[----:B------:R-:W-:Y:S05]  /*e790*/  BSYNC B0 ;  /* 0x0000000000007941 */ /* 0x000fea0003800000 */
.L_x_228:
[----:B------:R-:W-:Y:S05]  /*e7a0*/  EXIT ;  /* 0x000000000000794d */ /* 0x000fea0003800000 */
.L_x_21:
[----:B---3--:R-:W-:-:S04]  /*e7b0*/  MOV R3, UR4 ;  /* 0x0000000400037c02 */ /* 0x008fc80008000f00 */
[----:B------:R3:W4:Y:S03]  /*e7c0*/  SYNCS.PHASECHK.TRANS64.TRYWAIT P0, [R3+URZ], R0 ;  /* 0x00000000030075a7 */ /* 0x000726000800017f */
[----:B----4-:R-:W-:Y:S05]  /*e7d0*/  @!P0 NANOSLEEP.SYNCS 0x989680 ;  /* 0x009896800000895d */ /* 0x010fea0003900000 */
[----:B------:R-:W4:Y:S02]  /*e7e0*/  @!P0 SYNCS.PHASECHK.TRANS64 P0, [R3+URZ], R0 ;  /* 0x00000000030085a7 */ /* 0x000f24000800007f */
[----:B----4-:R-:W-:Y:S05]  /*e7f0*/  @!P0 BRA `(.L_x_21) ;  /* 0xfffffffc00ec8947 */ /* 0x010fea000383ffff */
[----:B------:R-:W-:Y:S05]  /*e800*/  BRA `(.L_x_20) ;  /* 0xffffff3800687947 */ /* 0x000fea000383ffff */
.L_x_27:
[----:B---3--:R-:W-:-:S04]  /*e810*/  IMAD.U32 R5, RZ, RZ, UR6 ;  /* 0x00000006ff057e24 */ /* 0x008fc8000f8e00ff */
[----:B------:R3:W4:Y:S03]  /*e820*/  SYNCS.PHASECHK.TRANS64.TRYWAIT P0, [R5+URZ], R3 ;  /* 0x00000003050075a7 */ /* 0x000726000800017f */
[----:B----4-:R-:W-:Y:S05]  /*e830*/  @!P0 NANOSLEEP.SYNCS 0x989680 ;  /* 0x009896800000895d */ /* 0x010fea0003900000 */
[----:B------:R-:W4:Y:S02]  /*e840*/  @!P0 SYNCS.PHASECHK.TRANS64 P0, [R5+URZ], R3 ;  /* 0x00000003050085a7 */ /* 0x000f24000800007f */
[----:B----4-:R-:W-:Y:S05]  /*e850*/  @!P0 BRA `(.L_x_27) ;  /* 0xfffffffc00ec8947 */ /* 0x010fea000383ffff */
[----:B------:R-:W-:Y:S05]  /*e860*/  BRA `(.L_x_26) ;  /* 0xffffff4c00387947 */ /* 0x000fea000383ffff */
.L_x_51:
[----:B-1----:R1:W3:Y:S02]  /*e870*/  SYNCS.PHASECHK.TRANS64.TRYWAIT P2, [R13+URZ+0x80], R0 ;  /* 0x000080000d0075a7 */ /* 0x0022e4000804017f */
[----:B---3--:R-:W-:Y:S05]  /*e880*/  @!P2 NANOSLEEP.SYNCS 0x989680 ;  /* 0x009896800000a95d */ /* 0x008fea0003900000 */
[----:B------:R-:W3:Y:S02]  /*e890*/  @!P2 SYNCS.PHASECHK.TRANS64 P2, [R13+URZ+0x80], R0 ;  /* 0x000080000d00a5a7 */ /* 0x000ee4000804007f */
[----:B---3--:R-:W-:Y:S05]  /*e8a0*/  @!P2 BRA `(.L_x_51) ;  /* 0xfffffffc00f0a947 */ /* 0x008fea000383ffff */
[----:B------:R-:W-:Y:S05]  /*e8b0*/  BRA `(.L_x_239) ;  /* 0xffffff7400287947 */ /* 0x000fea000383ffff */
.L_x_62:
[----:B-1----:R1:W4:Y:S02]  /*e8c0*/  SYNCS.PHASECHK.TRANS64.TRYWAIT P3, [R14+URZ+0x80], R9 ;  /* 0x000080090e0075a7 */ /* 0x002324000806017f */
[----:B----4-:R-:W-:Y:S05]  /*e8d0*/  @!P3 NANOSLEEP.SYNCS 0x989680 ;  /* 0x009896800000b95d */ /* 0x010fea0003900000 */
[----:B------:R-:W4:Y:S02]  /*e8e0*/  @!P3 SYNCS.PHASECHK.TRANS64 P3, [R14+URZ+0x80], R9 ;  /* 0x000080090e00b5a7 */ /* 0x000f24000806007f */
[----:B----4-:R-:W-:Y:S05]  /*e8f0*/  @!P3 BRA `(.L_x_62) ;  /* 0xfffffffc00f0b947 */ /* 0x010fea000383ffff */
[----:B------:R-:W-:Y:S05]  /*e900*/  BRA `(.L_x_240) ;  /* 0xffffff7c00e47947 */ /* 0x000fea000383ffff */
.L_x_73:
[----:B-1----:R1:W4:Y:S02]  /*e910*/  SYNCS.PHASECHK.TRANS64.TRYWAIT P3, [R13+URZ+0x80], R10 ;  /* 0x0000800a0d0075a7 */ /* 0x002324000806017f */
[----:B----4-:R-:W-:Y:S05]  /*e920*/  @!P3 NANOSLEEP.SYNCS 0x989680 ;  /* 0x009896800000b95d */ /* 0x010fea0003900000 */
[----:B------:R-:W4:Y:S02]  /*e930*/  @!P3 SYNCS.PHASECHK.TRANS64 P3, [R13+URZ+0x80], R10 ;  /* 0x0000800a0d00b5a7 */ /* 0x000f24000806007f */
[----:B----4-:R-:W-:Y:S05]  /*e940*/  @!P3 BRA `(.L_x_73) ;  /* 0xfffffffc00f0b947 */ /* 0x010fea000383ffff */
[----:B------:R-:W-:Y:S05]  /*e950*/  BRA `(.L_x_241) ;  /* 0xffffff88002c7947 */ /* 0x000fea000383ffff */
.L_x_84:
[----:B----4-:R4:W1:Y:S02]  /*e960*/  SYNCS.PHASECHK.TRANS64.TRYWAIT P3, [R11+URZ+0x80], R12 ;  /* 0x0000800c0b0075a7 */ /* 0x010864000806017f */
[----:B-1----:R-:W-:Y:S05]  /*e970*/  @!P3 NANOSLEEP.SYNCS 0x989680 ;  /* 0x009896800000b95d */ /* 0x002fea0003900000 */
[----:B------:R-:W1:Y:S02]  /*e980*/  @!P3 SYNCS.PHASECHK.TRANS64 P3, [R11+URZ+0x80], R12 ;  /* 0x0000800c0b00b5a7 */ /* 0x000e64000806007f */
[----:B-1----:R-:W-:Y:S05]  /*e990*/  @!P3 BRA `(.L_x_84) ;  /* 0xfffffffc00f0b947 */ /* 0x002fea000383ffff */
[----:B------:R-:W-:Y:S05]  /*e9a0*/  BRA `(.L_x_242) ;  /* 0xffffff90006c7947 */ /* 0x000fea000383ffff */
.L_x_95:
[----:B----4-:R4:W1:Y:S02]  /*e9b0*/  SYNCS.PHASECHK.TRANS64.TRYWAIT P3, [R11+URZ+0x80], R12 ;  /* 0x0000800c0b0075a7 */ /* 0x010864000806017f */
[----:B-1----:R-:W-:Y:S05]  /*e9c0*/  @!P3 NANOSLEEP.SYNCS 0x989680 ;  /* 0x009896800000b95d */ /* 0x002fea0003900000 */
[----:B------:R-:W1:Y:S02]  /*e9d0*/  @!P3 SYNCS.PHASECHK.TRANS64 P3, [R11+URZ+0x80], R12 ;  /* 0x0000800c0b00b5a7 */ /* 0x000e64000806007f */
[----:B-1----:R-:W-:Y:S05]  /*e9e0*/  @!P3 BRA `(.L_x_95) ;  /* 0xfffffffc00f0b947 */ /* 0x002fea000383ffff */
[----:B------:R-:W-:Y:S05]  /*e9f0*/  BRA `(.L_x_243) ;  /* 0xffffff9800c47947 */ /* 0x000fea000383ffff */
.L_x_106:
[----:B----4-:R4:W1:Y:S02]  /*ea00*/  SYNCS.PHASECHK.TRANS64.TRYWAIT P3, [R11+URZ+0x80], R12 ;  /* 0x0000800c0b0075a7 */ /* 0x010864000806017f */
[----:B-1----:R-:W-:Y:S05]  /*ea10*/  @!P3 NANOSLEEP.SYNCS 0x989680 ;  /* 0x009896800000b95d */ /* 0x002fea0003900000 */
[----:B------:R-:W1:Y:S02]  /*ea20*/  @!P3 SYNCS.PHASECHK.TRANS64 P3, [R11+URZ+0x80], R12 ;  /* 0x0000800c0b00b5a7 */ /* 0x000e64000806007f */
[----:B-1----:R-:W-:Y:S05]  /*ea30*/  @!P3 BRA `(.L_x_106) ;  /* 0xfffffffc00f0b947 */ /* 0x002fea000383ffff */
[----:B------:R-:W-:Y:S05]  /*ea40*/  BRA `(.L_x_244) ;  /* 0xffffffa4001c7947 */ /* 0x000fea000383ffff */
.L_x_117:
[----:B--2---:R2:W3:Y:S02]  /*ea50*/  SYNCS.PHASECHK.TRANS64.TRYWAIT P3, [R11+URZ+0x80], R12 ;  /* 0x0000800c0b0075a7 */ /* 0x0044e4000806017f */
[----:B---3--:R-:W-:Y:S05]  /*ea60*/  @!P3 NANOSLEEP.SYNCS 0x989680 ;  /* 0x009896800000b95d */ /* 0x008fea0003900000 */
[----:B------:R-:W3:Y:S02]  /*ea70*/  @!P3 SYNCS.PHASECHK.TRANS64 P3, [R11+URZ+0x80], R12 ;  /* 0x0000800c0b00b5a7 */ /* 0x000ee4000806007f */
[----:B---3--:R-:W-:Y:S05]  /*ea80*/  @!P3 BRA `(.L_x_117) ;  /* 0xfffffffc00f0b947 */ /* 0x008fea000383ffff */
[----:B------:R-:W-:Y:S05]  /*ea90*/  BRA `(.L_x_245) ;  /* 0xffffffac00a87947 */ /* 0x000fea000383ffff */
.L_x_128:
[----:B--2---:R2:W3:Y:S02]  /*eaa0*/  SYNCS.PHASECHK.TRANS64.TRYWAIT P0, [R12+URZ+0x80], R11 ;  /* 0x0000800b0c0075a7 */ /* 0x0044e4000800017f */
[----:B---3--:R-:W-:Y:S05]  /*eab0*/  @!P0 NANOSLEEP.SYNCS 0x989680 ;  /* 0x009896800000895d */ /* 0x008fea0003900000 */
[----:B------:R-:W3:Y:S02]  /*eac0*/  @!P0 SYNCS.PHASECHK.TRANS64 P0, [R12+URZ+0x80], R11 ;  /* 0x0000800b0c0085a7 */ /* 0x000ee4000800007f */
[----:B---3--:R-:W-:Y:S05]  /*ead0*/  @!P0 BRA `(.L_x_128) ;  /* 0xfffffffc00f08947 */ /* 0x008fea000383ffff */
[----:B------:R-:W-:Y:S05]  /*eae0*/  BRA `(.L_x_246) ;  /* 0xffffffb800407947 */ /* 0x000fea000383ffff */
.L_x_144:
[----:B-1----:R-:W-:-:S04]  /*eaf0*/  MOV R3, UR4 ;  /* 0x0000000400037c02 */ /* 0x002fc80008000f00 */
[----:B------:R1:W2:Y:S03]  /*eb00*/  SYNCS.PHASECHK.TRANS64.TRYWAIT P0, [R3+URZ+0xc8], R0 ;  /* 0x0000c800030075a7 */ /* 0x0002a6000800017f */
[----:B--2---:R-:W-:Y:S05]  /*eb10*/  @!P0 NANOSLEEP.SYNCS 0x989680 ;  /* 0x009896800000895d */ /* 0x004fea0003900000 */
[----:B------:R-:W2:Y:S02]  /*eb20*/  @!P0 SYNCS.PHASECHK.TRANS64 P0, [R3+URZ+0xc8], R0 ;  /* 0x0000c800030085a7 */ /* 0x000ea4000800007f */
[----:B--2---:R-:W-:Y:S05]  /*eb30*/  @!P0 BRA `(.L_x_144) ;  /* 0xfffffffc00ec8947 */ /* 0x004fea000383ffff */
[----:B------:R-:W-:Y:S05]  /*eb40*/  BRA `(.L_x_143) ;  /* 0xffffffd0004c7947 */ /* 0x000fea000383ffff */
.L_x_153:
[----:B-1----:R-:W-:-:S04]  /*eb50*/  MOV R3, UR13 ;  /* 0x0000000d00037c02 */ /* 0x002fc80008000f00 */
[----:B------:R1:W2:Y:S03]  /*eb60*/  SYNCS.PHASECHK.TRANS64.TRYWAIT P2, [R3+URZ+0xa0], R2 ;  /* 0x0000a002030075a7 */ /* 0x0002a6000804017f */
[----:B--2---:R-:W-:Y:S05]  /*eb70*/  @!P2 NANOSLEEP.SYNCS 0x989680 ;  /* 0x009896800000a95d */ /* 0x004fea0003900000 */
[----:B------:R-:W2:Y:S02]  /*eb80*/  @!P2 SYNCS.PHASECHK.TRANS64 P2, [R3+URZ+0xa0], R2 ;  /* 0x0000a0020300a5a7 */ /* 0x000ea4000804007f */
[----:B--2---:R-:W-:Y:S05]  /*eb90*/  @!P2 BRA `(.L_x_153) ;  /* 0xfffffffc00eca947 */ /* 0x004fea000383ffff */
[----:B------:R-:W-:Y:S05]  /*eba0*/  BRA `(.L_x_247) ;  /* 0xffffffd400407947 */ /* 0x000fea000383ffff */
.L_x_159:
[----:B-12---:R-:W-:-:S04]  /*ebb0*/  IMAD.U32 R3, RZ, RZ, UR13 ;  /* 0x0000000dff037e24 */ /* 0x006fc8000f8e00ff */
[----:B------:R1:W2:Y:S03]  /*ebc0*/  SYNCS.PHASECHK.TRANS64.TRYWAIT P2, [R3+URZ+0xa8], R2 ;  /* 0x0000a802030075a7 */ /* 0x0002a6000804017f */
[----:B--2---:R-:W-:Y:S05]  /*ebd0*/  @!P2 NANOSLEEP.SYNCS 0x989680 ;  /* 0x009896800000a95d */ /* 0x004fea0003900000 */
[----:B------:R-:W2:Y:S02]  /*ebe0*/  @!P2 SYNCS.PHASECHK.TRANS64 P2, [R3+URZ+0xa8], R2 ;  /* 0x0000a8020300a5a7 */ /* 0x000ea4000804007f */
[----:B--2---:R-:W-:Y:S05]  /*ebf0*/  @!P2 BRA `(.L_x_159) ;  /* 0xfffffffc00eca947 */ /* 0x004fea000383ffff */
[----:B------:R-:W-:Y:S05]  /*ec00*/  BRA `(.L_x_248) ;  /* 0xffffffd400887947 */ /* 0x000fea000383ffff */
.L_x_165:
[----:B-123--:R-:W-:-:S04]  /*ec10*/  MOV R3, UR13 ;  /* 0x0000000d00037c02 */ /* 0x00efc80008000f00 */
[----:B------:R1:W2:Y:S03]  /*ec20*/  SYNCS.PHASECHK.TRANS64.TRYWAIT P2, [R3+URZ+0xb0], R2 ;  /* 0x0000b002030075a7 */ /* 0x0002a6000804017f */
[----:B--2---:R-:W-:Y:S05]  /*ec30*/  @!P2 NANOSLEEP.SYNCS 0x989680 ;  /* 0x009896800000a95d */ /* 0x004fea0003900000 */
[----:B------:R-:W2:Y:S02]  /*ec40*/  @!P2 SYNCS.PHASECHK.TRANS64 P2, [R3+URZ+0xb0], R2 ;  /* 0x0000b0020300a5a7 */ /* 0x000ea4000804007f */
[----:B--2---:R-:W-:Y:S05]  /*ec50*/  @!P2 BRA `(.L_x_165) ;  /* 0xfffffffc00eca947 */ /* 0x004fea000383ffff */
[----:B------:R-:W-:Y:S05]  /*ec60*/  BRA `(.L_x_249) ;  /* 0xffffffd400d87947 */ /* 0x000fea000383ffff */
.L_x_171:
[----:B-1234-:R-:W-:-:S04]  /*ec70*/  MOV R3, UR13 ;  /* 0x0000000d00037c02 */ /* 0x01efc80008000f00 */
[----:B------:R1:W2:Y:S03]  /*ec80*/  SYNCS.PHASECHK.TRANS64.TRYWAIT P2, [R3+URZ+0xb8], R2 ;  /* 0x0000b802030075a7 */ /* 0x0002a6000804017f */
[----:B--2---:R-:W-:Y:S05]  /*ec90*/  @!P2 NANOSLEEP.SYNCS 0x989680 ;  /* 0x009896800000a95d */ /* 0x004fea0003900000 */
[----:B------:R-:W2:Y:S02]  /*eca0*/  @!P2 SYNCS.PHASECHK.TRANS64 P2, [R3+URZ+0xb8], R2 ;  /* 0x0000b8020300a5a7 */ /* 0x000ea4000804007f */
[----:B--2---:R-:W-:Y:S05]  /*ecb0*/  @!P2 BRA `(.L_x_171) ;  /* 0xfffffffc00eca947 */ /* 0x004fea000383ffff */
[----:B------:R-:W-:Y:S05]  /*ecc0*/  BRA `(.L_x_250) ;  /* 0xffffffd800287947 */ /* 0x000fea000383ffff */
.L_x_177:
[----:B-1234-:R-:W-:-:S04]  /*ecd0*/  IMAD.U32 R3, RZ, RZ, UR13 ;  /* 0x0000000dff037e24 */ /* 0x01efc8000f8e00ff */
[----:B------:R1:W2:Y:S03]  /*ece0*/  SYNCS.PHASECHK.TRANS64.TRYWAIT P2, [R3+URZ+0xa0], R2 ;  /* 0x0000a002030075a7 */ /* 0x0002a6000804017f */
[----:B--2---:R-:W-:Y:S05]  /*ecf0*/  @!P2 NANOSLEEP.SYNCS 0x989680 ;  /* 0x009896800000a95d */ /* 0x004fea0003900000 */
[----:B------:R-:W2:Y:S02]  /*ed00*/  @!P2 SYNCS.PHASECHK.TRANS64 P2, [R3+URZ+0xa0], R2 ;  /* 0x0000a0020300a5a7 */ /* 0x000ea4000804007f */
[----:B--2---:R-:W-:Y:S05]  /*ed10*/  @!P2 BRA `(.L_x_177) ;  /* 0xfffffffc00eca947 */ /* 0x004fea000383ffff */
[----:B------:R-:W-:Y:S05]  /*ed20*/  BRA `(.L_x_251) ;  /* 0xffffffd8007c7947 */ /* 0x000fea000383ffff */
.L_x_183:
[----:B-1234-:R-:W-:-:S04]  /*ed30*/  MOV R3, UR13 ;  /* 0x0000000d00037c02 */ /* 0x01efc80008000f00 */
[----:B------:R1:W2:Y:S03]  /*ed40*/  SYNCS.PHASECHK.TRANS64.TRYWAIT P2, [R3+URZ+0xa8], R2 ;  /* 0x0000a802030075a7 */ /* 0x0002a6000804017f */
[----:B--2---:R-:W-:Y:S05]  /*ed50*/  @!P2 NANOSLEEP.SYNCS 0x989680 ;  /* 0x009896800000a95d */ /* 0x004fea0003900000 */
[----:B------:R-:W2:Y:S02]  /*ed60*/  @!P2 SYNCS.PHASECHK.TRANS64 P2, [R3+URZ+0xa8], R2 ;  /* 0x0000a8020300a5a7 */ /* 0x000ea4000804007f */
[----:B--2---:R-:W-:Y:S05]  /*ed70*/  @!P2 BRA `(.L_x_183) ;  /* 0xfffffffc00eca947 */ /* 0x004fea000383ffff */
[----:B------:R-:W-:Y:S05]  /*ed80*/  BRA `(.L_x_252) ;  /* 0xffffffd800c07947 */ /* 0x000fea000383ffff */
.L_x_189:
[----:B-1234-:R-:W-:-:S04]  /*ed90*/  MOV R3, UR13 ;  /* 0x0000000d00037c02 */ /* 0x01efc80008000f00 */
[----:B------:R1:W2:Y:S03]  /*eda0*/  SYNCS.PHASECHK.TRANS64.TRYWAIT P2, [R3+URZ+0xb0], R2 ;  /* 0x0000b002030075a7 */ /* 0x0002a6000804017f */
[----:B--2---:R-:W-:Y:S05]  /*edb0*/  @!P2 NANOSLEEP.SYNCS 0x989680 ;  /* 0x009896800000a95d */ /* 0x004fea0003900000 */
[----:B------:R-:W2:Y:S02]  /*edc0*/  @!P2 SYNCS.PHASECHK.TRANS64 P2, [R3+URZ+0xb0], R2 ;  /* 0x0000b0020300a5a7 */ /* 0x000ea4000804007f */
[----:B--2---:R-:W-:Y:S05]  /*edd0*/  @!P2 BRA `(.L_x_189) ;  /* 0xfffffffc00eca947 */ /* 0x004fea000383ffff */
[----:B------:R-:W-:Y:S05]  /*ede0*/  BRA `(.L_x_253) ;  /* 0xffffffdc00047947 */ /* 0x000fea000383ffff */
.L_x_195:
[----:B-1234-:R-:W-:-:S04]  /*edf0*/  IMAD.U32 R3, RZ, RZ, UR13 ;  /* 0x0000000dff037e24 */ /* 0x01efc8000f8e00ff */
[----:B------:R1:W2:Y:S03]  /*ee00*/  SYNCS.PHASECHK.TRANS64.TRYWAIT P2, [R3+URZ+0xb8], R2 ;  /* 0x0000b802030075a7 */ /* 0x0002a6000804017f */
[----:B--2---:R-:W-:Y:S05]  /*ee10*/  @!P2 NANOSLEEP.SYNCS 0x989680 ;  /* 0x009896800000a95d */ /* 0x004fea0003900000 */
[----:B------:R-:W2:Y:S02]  /*ee20*/  @!P2 SYNCS.PHASECHK.TRANS64 P2, [R3+URZ+0xb8], R2 ;  /* 0x0000b8020300a5a7 */ /* 0x000ea4000804007f */
[----:B--2---:R-:W-:Y:S05]  /*ee30*/  @!P2 BRA `(.L_x_195) ;  /* 0xfffffffc00eca947 */ /* 0x004fea000383ffff */
[----:B------:R-:W-:Y:S05]  /*ee40*/  BRA `(.L_x_254) ;  /* 0xffffffdc00487947 */ /* 0x000fea000383ffff */
.L_x_207:
[----:B-1----:R1:W2:Y:S02]  /*ee50*/  SYNCS.PHASECHK.TRANS64.TRYWAIT P1, [R0+URZ+0xa0], R3 ;  /* 0x0000a003000075a7 */ /* 0x0022a4000802017f */
[----:B--2---:R-:W-:Y:S05]  /*ee60*/  @!P1 NANOSLEEP.SYNCS 0x989680 ;  /* 0x009896800000995d */ /* 0x004fea0003900000 */
[----:B------:R-:W2:Y:S02]  /*ee70*/  @!P1 SYNCS.PHASECHK.TRANS64 P1, [R0+URZ+0xa0], R3 ;  /* 0x0000a003000095a7 */ /* 0x000ea4000802007f */
[----:B--2---:R-:W-:Y:S05]  /*ee80*/  @!P1 BRA `(.L_x_207) ;  /* 0xfffffffc00f09947 */ /* 0x004fea000383ffff */
[----:B------:R-:W-:Y:S05]  /*ee90*/  BRA `(.L_x_255) ;  /* 0xffffffe400547947 */ /* 0x000fea000383ffff */
.L_x_209:
[----:B--2---:R2:W3:Y:S02]  /*eea0*/  SYNCS.PHASECHK.TRANS64.TRYWAIT P1, [R0+URZ+0xa8], R3 ;  /* 0x0000a803000075a7 */ /* 0x0044e4000802017f */
[----:B---3--:R-:W-:Y:S05]  /*eeb0*/  @!P1 NANOSLEEP.SYNCS 0x989680 ;  /* 0x009896800000995d */ /* 0x008fea0003900000 */
[----:B------:R-:W3:Y:S02]  /*eec0*/  @!P1 SYNCS.PHASECHK.TRANS64 P1, [R0+URZ+0xa8], R3 ;  /* 0x0000a803000095a7 */ /* 0x000ee4000802007f */
[----:B---3--:R-:W-:Y:S05]  /*eed0*/  @!P1 BRA `(.L_x_209) ;  /* 0xfffffffc00f09947 */ /* 0x008fea000383ffff */
[----:B------:R-:W-:Y:S05]  /*eee0*/  BRA `(.L_x_256) ;  /* 0xffffffe400507947 */ /* 0x000fea000383ffff */
.L_x_211:
[----:B---3--:R3:W4:Y:S02]  /*eef0*/  SYNCS.PHASECHK.TRANS64.TRYWAIT P1, [R0+URZ+0xb0], R3 ;  /* 0x0000b003000075a7 */ /* 0x008724000802017f */
[----:B----4-:R-:W-:Y:S05]  /*ef00*/  @!P1 NANOSLEEP.SYNCS 0x989680 ;  /* 0x009896800000995d */ /* 0x010fea0003900000 */
[----:B------:R-:W4:Y:S02]  /*ef10*/  @!P1 SYNCS.PHASECHK.TRANS64 P1, [R0+URZ+0xb0], R3 ;  /* 0x0000b003000095a7 */ /* 0x000f24000802007f */
[----:B----4-:R-:W-:Y:S05]  /*ef20*/  @!P1 BRA `(.L_x_211) ;  /* 0xfffffffc00f09947 */ /* 0x010fea000383ffff */
[----:B------:R-:W-:Y:S05]  /*ef30*/  BRA `(.L_x_257) ;  /* 0xffffffe4004c7947 */ /* 0x000fea000383ffff */
.L_x_215:
[----:B------:R-:W-:Y:S01]  /*ef40*/  BSSY B1, `(.L_x_258) ;  /* 0x0000006000017945 */ /* 0x000fe20003800000 */
[----:B------:R-:W-:-:S07]  /*ef50*/  MOV R15, 0xffffffff ;  /* 0xffffffff000f7802 */ /* 0x000fce0000000f00 */
[----:B------:R-:W-:Y:S05]  /*ef60*/  WARPSYNC.COLLECTIVE R15, `(.L_x_259) ;  /* 0x000000000f0c7348 */ /* 0x000fea0003c00000 */
[----:B------:R-:W-:Y:S02]  /*ef70*/  ELECT P6, UR62, PT ;  /* 0x00000000003e782f */ /* 0x000fe400038c0000 */
[----:B------:R-:W-:Y:S01]  /*ef80*/  MOV R14, UR62 ;  /* 0x0000003e000e7c02 */ /* 0x000fe20008000f00 */
[----:B------:R-:W-:Y:S10]  /*ef90*/  ENDCOLLECTIVE ;  /* 0x000000000000791b */ /* 0x000ff40003800000 */
.L_x_259:
[----:B------:R-:W-:Y:S05]  /*efa0*/  BSYNC B1 ;  /* 0x0000000000017941 */ /* 0x000fea0003800000 */
.L_x_258:
[----:B------:R-:W-:Y:S01]  /*efb0*/  PLOP3.LUT P0, PT, P6, PT, PT, 0x80, 0x0 ;  /* 0x000000000000781c */ /* 0x000fe2000370f070 */
[----:B------:R-:W-:-:S12]  /*efc0*/  BRA `(.L_x_260) ;  /* 0xffffffe400cc7947 */ /* 0x000fd8000383ffff */
.L_x_218:
[----:B--2---:R2:W3:Y:S02]  /*efd0*/  SYNCS.PHASECHK.TRANS64.TRYWAIT P0, [R12+URZ+0x40], R5 ;  /* 0x000040050c0075a7 */ /* 0x0044e4000800017f */
[----:B---3--:R-:W-:Y:S05]  /*efe0*/  @!P0 NANOSLEEP.SYNCS 0x989680 ;  /* 0x009896800000895d */ /* 0x008fea0003900000 */
[----:B------:R-:W3:Y:S02]  /*eff0*/  @!P0 SYNCS.PHASECHK.TRANS64 P0, [R12+URZ+0x40], R5 ;  /* 0x000040050c0085a7 */ /* 0x000ee4000800007f */
[----:B---3--:R-:W-:Y:S05]  /*f000*/  @!P0 BRA `(.L_x_218) ;  /* 0xfffffffc00f08947 */ /* 0x008fea000383ffff */
[----:B------:R-:W-:Y:S05]  /*f010*/  BRA `(.L_x_261) ;  /* 0xffffffe800007947 */ /* 0x000fea000383ffff */
.L_x_227:
[----:B------:R-:W-:Y:S01]  /*f020*/  BSSY B0, `(.L_x_262) ;  /* 0x0000006000007945 */ /* 0x000fe20003800000 */
[----:B------:R-:W-:-:S07]  /*f030*/  MOV R15, 0xffffffff ;  /* 0xffffffff000f7802 */ /* 0x000fce0000000f00 */
[----:B------:R-:W-:Y:S05]  /*f040*/  WARPSYNC.COLLECTIVE R15, `(.L_x_263) ;  /* 0x000000000f0c7348 */ /* 0x000fea0003c00000 */
[----:B------:R-:W-:Y:S02]  /*f050*/  ELECT P6, UR62, PT ;  /* 0x00000000003e782f */ /* 0x000fe400038c0000 */
[----:B------:R-:W-:Y:S01]  /*f060*/  MOV R14, UR62 ;  /* 0x0000003e000e7c02 */ /* 0x000fe20008000f00 */
[----:B------:R-:W-:Y:S10]  /*f070*/  ENDCOLLECTIVE ;  /* 0x000000000000791b */ /* 0x000ff40003800000 */
.L_x_263:
[----:B------:R-:W-:Y:S05]  /*f080*/  BSYNC B0 ;  /* 0x0000000000007941 */ /* 0x000fea0003800000 */
.L_x_262:
[----:B------:R-:W-:Y:S01]  /*f090*/  PLOP3.LUT P0, PT, P6, PT, PT, 0x80, 0x0 ;  /* 0x000000000000781c */ /* 0x000fe2000370f070 */
[----:B------:R-:W-:-:S12]  /*f0a0*/  BRA `(.L_x_264) ;  /* 0xfffffff000787947 */ /* 0x000fd8000383ffff */
.L_x_231:
[----:B-1----:R1:W2:Y:S02]  /*f0b0*/  SYNCS.PHASECHK.TRANS64.TRYWAIT P0, [R7+URZ], R2 ;  /* 0x00000002070075a7 */ /* 0x0022a4000800017f */
[----:B--2---:R-:W-:Y:S05]  /*f0c0*/  @!P0 NANOSLEEP.SYNCS 0x989680 ;  /* 0x009896800000895d */ /* 0x004fea0003900000 */
[----:B------:R-:W2:Y:S02]  /*f0d0*/  @!P0 SYNCS.PHASECHK.TRANS64 P0, [R7+URZ], R2 ;  /* 0x00000002070085a7 */ /* 0x000ea4000800007f */
[----:B--2---:R-:W-:Y:S05]  /*f0e0*/  @!P0 BRA `(.L_x_231) ;  /* 0xfffffffc00f08947 */ /* 0x004fea000383ffff */
[----:B------:R-:W-:Y:S05]  /*f0f0*/  BRA `(.L_x_265) ;  /* 0xfffffff000bc7947 */ /* 0x000fea000383ffff */
.L_x_232:
[----:B-1----:R1:W2:Y:S02]  /*f100*/  SYNCS.PHASECHK.TRANS64.TRYWAIT P0, [R9+URZ], R4 ;  /* 0x00000004090075a7 */ /* 0x0022a4000800017f */
[----:B--2---:R-:W-:Y:S05]  /*f110*/  @!P0 NANOSLEEP.SYNCS 0x989680 ;  /* 0x009896800000895d */ /* 0x004fea0003900000 */
[----:B------:R-:W2:Y:S02]  /*f120*/  @!P0 SYNCS.PHASECHK.TRANS64 P0, [R9+URZ], R4 ;  /* 0x00000004090085a7 */ /* 0x000ea4000800007f */
[----:B--2---:R-:W-:Y:S05]  /*f130*/  @!P0 BRA `(.L_x_232) ;  /* 0xfffffffc00f08947 */ /* 0x004fea000383ffff */
[----:B------:R-:W-:Y:S05]  /*f140*/  BRA `(.L_x_266) ;  /* 0xfffffff000cc7947 */ /* 0x000fea000383ffff */
.L_x_233:
[----:B-1----:R1:W2:Y:S02]  /*f150*/  SYNCS.PHASECHK.TRANS64.TRYWAIT P0, [R6+URZ], R5 ;  /* 0x00000005060075a7 */ /* 0x0022a4000800017f */
[----:B--2---:R-:W-:Y:S05]  /*f160*/  @!P0 NANOSLEEP.SYNCS 0x989680 ;  /* 0x009896800000895d */ /* 0x004fea0003900000 */
[----:B------:R-:W2:Y:S02]  /*f170*/  @!P0 SYNCS.PHASECHK.TRANS64 P0, [R6+URZ], R5 ;  /* 0x00000005060085a7 */ /* 0x000ea4000800007f */
[----:B--2---:R-:W-:Y:S05]  /*f180*/  @!P0 BRA `(.L_x_233) ;  /* 0xfffffffc00f08947 */ /* 0x004fea000383ffff */
[----:B------:R-:W-:Y:S05]  /*f190*/  BRA `(.L_x_267) ;  /* 0xfffffff000dc7947 */ /* 0x000fea000383ffff */
.L_x_234:
[----:B-1----:R1:W2:Y:S02]  /*f1a0*/  SYNCS.PHASECHK.TRANS64.TRYWAIT P0, [R9+URZ], R4 ;  /* 0x00000004090075a7 */ /* 0x0022a4000800017f */
[----:B--2---:R-:W-:Y:S05]  /*f1b0*/  @!P0 NANOSLEEP.SYNCS 0x989680 ;  /* 0x009896800000895d */ /* 0x004fea0003900000 */
[----:B------:R-:W2:Y:S02]  /*f1c0*/  @!P0 SYNCS.PHASECHK.TRANS64 P0, [R9+URZ], R4 ;  /* 0x00000004090085a7 */ /* 0x000ea4000800007f */
[----:B--2---:R-:W-:Y:S05]  /*f1d0*/  @!P0 BRA `(.L_x_234) ;  /* 0xfffffffc00f08947 */ /* 0x004fea000383ffff */
[----:B------:R-:W-:Y:S05]  /*f1e0*/  BRA `(.L_x_268) ;  /* 0xfffffff000ec7947 */ /* 0x000fea000383ffff */
.L_x_235:
[----:B-1----:R1:W2:Y:S02]  /*f1f0*/  SYNCS.PHASECHK.TRANS64.TRYWAIT P0, [R6+URZ], R5 ;  /* 0x00000005060075a7 */ /* 0x0022a4000800017f */
[----:B--2---:R-:W-:Y:S05]  /*f200*/  @!P0 NANOSLEEP.SYNCS 0x989680 ;  /* 0x009896800000895d */ /* 0x004fea0003900000 */
[----:B------:R-:W2:Y:S02]  /*f210*/  @!P0 SYNCS.PHASECHK.TRANS64 P0, [R6+URZ], R5 ;  /* 0x00000005060085a7 */ /* 0x000ea4000800007f */
[----:B--2---:R-:W-:Y:S05]  /*f220*/  @!P0 BRA `(.L_x_235) ;  /* 0xfffffffc00f08947 */ /* 0x004fea000383ffff */
[----:B------:R-:W-:Y:S05]  /*f230*/  BRA `(.L_x_269) ;  /* 0xfffffff000fc7947 */ /* 0x000fea000383ffff */
.L_x_236:
[----:B-1----:R1:W2:Y:S02]  /*f240*/  SYNCS.PHASECHK.TRANS64.TRYWAIT P0, [R9+URZ], R4 ;  /* 0x00000004090075a7 */ /* 0x0022a4000800017f */
[----:B--2---:R-:W-:Y:S05]  /*f250*/  @!P0 NANOSLEEP.SYNCS 0x989680 ;  /* 0x009896800000895d */ /* 0x004fea0003900000 */
[----:B------:R-:W2:Y:S02]  /*f260*/  @!P0 SYNCS.PHASECHK.TRANS64 P0, [R9+URZ], R4 ;  /* 0x00000004090085a7 */ /* 0x000ea4000800007f */
[----:B--2---:R-:W-:Y:S05]  /*f270*/  @!P0 BRA `(.L_x_236) ;  /* 0xfffffffc00f08947 */ /* 0x004fea000383ffff */
[----:B------:R-:W-:Y:S05]  /*f280*/  BRA `(.L_x_270) ;  /* 0xfffffff4000c7947 */ /* 0x000fea000383ffff */
.L_x_237:
[----:B--2---:R2:W3:Y:S02]  /*f290*/  SYNCS.PHASECHK.TRANS64.TRYWAIT P0, [R6+URZ], R5 ;  /* 0x00000005060075a7 */ /* 0x0044e4000800017f */
[----:B---3--:R-:W-:Y:S05]  /*f2a0*/  @!P0 NANOSLEEP.SYNCS 0x989680 ;  /* 0x009896800000895d */ /* 0x008fea0003900000 */
[----:B------:R-:W3:Y:S02]  /*f2b0*/  @!P0 SYNCS.PHASECHK.TRANS64 P0, [R6+URZ], R5 ;  /* 0x00000005060085a7 */ /* 0x000ee4000800007f */
[----:B---3--:R-:W-:Y:S05]  /*f2c0*/  @!P0 BRA `(.L_x_237) ;  /* 0xfffffffc00f08947 */ /* 0x008fea000383ffff */
[----:B------:R-:W-:Y:S05]  /*f2d0*/  BRA `(.L_x_271) ;  /* 0xfffffff400147947 */ /* 0x000fea000383ffff */
.L_x_272:
[----:B------:R-:W-:-:S00]  /*f2e0*/  BRA `(.L_x_272) ;  /* 0xfffffffc00fc7947 */ /* 0x000fc0000383ffff */
[----:B------:R-:W-:-:S00]  /*f2f0*/  NOP ;  /* 0x0000000000007918 */ /* 0x000fc00000000000 */
        /* <DEDUP_REMOVED lines=8> */
.L_x_273:


//--------------------- .nv.global.init           --------------------------
	.section	.nv.global.init,"aw",@progbits
.nv.global.init:
	.type		$str$24,@object
	.size		$str$24,($str$25 - $str$24)
$str$24:
        /*0000*/ 	.byte	0x28, 0x61, 0x64, 0x64, 0x72, 0x65, 0x73, 0x73, 0x20, 0x26, 0x20, 0x6d, 0x61, 0x73, 0x6b, 0x29
        /*0010*/ 	.byte	0x20, 0x3d, 0x3d, 0x20, 0x30, 0x00
	.type		$str$25,@object
	.size		$str$25,(__unnamed_1 - $str$25)
$str$25:
        /*0016*/ 	.byte	0x2f, 0x74, 0x6d, 0x70, 0x2f, 0x63, 0x75, 0x74, 0x6c, 0x61, 0x73, 0x73, 0x5f, 0x73, 0x77, 0x65
        /*0026*/ 	.byte	0x65, 0x70, 0x5f, 0x73, 0x72, 0x63, 0x2f, 0x69, 0x6e, 0x63, 0x6c, 0x75, 0x64, 0x65, 0x2f, 0x63
        /*0036*/ 	.byte	0x75, 0x74, 0x65, 0x2f, 0x70, 0x6f, 0x69, 0x6e, 0x74, 0x65, 0x72, 0x5f, 0x66, 0x6c, 0x61, 0x67
        /*0046*/ 	.byte	0x67, 0x65, 0x64, 0x2e, 0x68, 0x70, 0x70, 0x00
	.type		__unnamed_1,@object
	.size		__unnamed_1,(__unnamed_2 - __unnamed_1)
__unnamed_1:
        /* <DEDUP_REMOVED lines=28> */
        /*020e*/ 	.byte	0x3a, 0x43, 0x3c, 0x34, 0x30, 0x39, 0x36, 0x3e, 0x3e, 0x3e, 0x3e, 0x3e, 0x5d, 0x00
	.type		__unnamed_2,@object
	.size		__unnamed_2,(.L_1 - __unnamed_2)
__unnamed_2:
        /* <DEDUP_REMOVED lines=29> */
.L_1:


//--------------------- .nv.shared._ZN7cutlass13device_kernelINS_4gemm6kernel13GemmUniversalIN4cute5tupleIJiiiiEEENS1_10collective13CollectiveMmaINS1_37MainloopSm90TmaGmmaWarpSpecializedFP8ILi8ENS5_IJNS4_1CILi1EEESB_SB_EEENS1_35KernelTmaWarpSpecializedCooperativeEEENS5_IJNSA_ILi128EEENSA_ILi256EEENSA_ILi64EEEEEENS_12float_e4m3_tENS5_IJlSB_lEEESJ_SK_NS4_8TiledMMAINS4_8MMA_AtomIJNS4_4SM904GMMA31MMA_64x256x32_F32E4M3E4M3_SS_TNILNSO_7ScaleInE1ELSQ_1EEEEEENS4_6LayoutINS5_IJNSA_ILi2EEESB_SB_EEENS5_IJSB_NSA_ILi0EEESW_EEEEENS5_IJNS4_10UnderscoreESZ_SZ_EEEEENS4_13SM90_TMA_LOADENS4_14ComposedLayoutINS4_7SwizzleILi2ELi4ELi3EEENS4_18smem_ptr_flag_bitsILi8EEENST_INS5_IJNSA_ILi8EEESH_EEENS5_IJSH_SB_EEEEEEEvNS4_8identityES12_S1C_vS1D_EENS_8epilogue10collective18CollectiveEpilogueINS1F_22Sm90TmaWarpSpecializedILi4ELi2ELi16ELb0ELb0EEEJSI_NS5_IJSF_NSA_ILi32EEEEEESJ_SK_SJ_SK_NS1F_6fusion15FusionCallbacksIS1J_NS1M_13LinCombEltActINS1F_6thread4ReLuESJ_fSJ_fLNS_15FloatRoundStyleE2EEESI_S1L_JEEES12_NS13_INS14_ILi1ELi4ELi3EEES17_NST_INS5_IJS18_S1K_EEENS5_IJS1K_SB_EEEEEEENS4_39AutoVectorizingCopyWithAssumedAlignmentILi128EEENS4_14SM90_TMA_STOREES1Y_S20_NS4_9Copy_AtomIJNS4_17SM90_U32x4_STSM_NENS_6half_tEEEEvEEEvvEEEEvNT_6ParamsE --------------------------
	.section	.nv.shared._ZN7cutlass13device_kernelINS_4gemm6kernel13GemmUniversalIN4cute5tupleIJiiiiEEENS1_10collective13CollectiveMmaINS1_37MainloopSm90TmaGmmaWarpSpecializedFP8ILi8ENS5_IJNS4_1CILi1EEESB_SB_EEENS1_35KernelTmaWarpSpecializedCooperativeEEENS5_IJNSA_ILi128EEENSA_ILi256EEENSA_ILi64EEEEEENS_12float_e4m3_tENS5_IJlSB_lEEESJ_SK_NS4_8TiledMMAINS4_8MMA_AtomIJNS4_4SM904GMMA31MMA_64x256x32_F32E4M3E4M3_SS_TNILNSO_7ScaleInE1ELSQ_1EEEEEENS4_6LayoutINS5_IJNSA_ILi2EEESB_SB_EEENS5_IJSB_NSA_ILi0EEESW_EEEEENS5_IJNS4_10UnderscoreESZ_SZ_EEEEENS4_13SM90_TMA_LOADENS4_14ComposedLayoutINS4_7SwizzleILi2ELi4ELi3EEENS4_18smem_ptr_flag_bitsILi8EEENST_INS5_IJNSA_ILi8EEESH_EEENS5_IJSH_SB_EEEEEEEvNS4_8identityES12_S1C_vS1D_EENS_8epilogue10collective18CollectiveEpilogueINS1F_22Sm90TmaWarpSpecializedILi4ELi2ELi16ELb0ELb0EEEJSI_NS5_IJSF_NSA_ILi32EEEEEESJ_SK_SJ_SK_NS1F_6fusion15FusionCallbacksIS1J_NS1M_13LinCombEltActINS1F_6thread4ReLuESJ_fSJ_fLNS_15FloatRoundStyleE2EEESI_S1L_JEEES12_NS13_INS14_ILi1ELi4ELi3EEES17_NST_INS5_IJS18_S1K_EEENS5_IJS1K_SB_EEEEEEENS4_39AutoVectorizingCopyWithAssumedAlignmentILi128EEENS4_14SM90_TMA_STOREES1Y_S20_NS4_9Copy_AtomIJNS4_17SM90_U32x4_STSM_NENS_6half_tEEEEvEEEvvEEEEvNT_6ParamsE,"aw",@nobits
	.sectionflags	@""
	.align	16
	.zero		1024


//--------------------- .nv.shared.reserved.0     --------------------------
	.section	.nv.shared.reserved.0,"aw",@nobits
	.weak		__nv_reservedSMEM_offset_0_alias
	.size		__nv_reservedSMEM_offset_0_alias, 0, 0
	.other		__nv_reservedSMEM_offset_0_alias,@"STO_CUDA_RESERVED_SHARED STV_DEFAULT"
__nv_reservedSMEM_offset_0_alias:
	.zero		0


//--------------------- .nv.global                --------------------------
	.section	.nv.global,"aw",@nobits
.nv.global:
	.type		_ZN39_INTERNAL_886f465b_4_k_cu_d5b2a8fa_27844cute1_E,@object
	.size		_ZN39_INTERNAL_886f465b_4_k_cu_d5b2a8fa_27844cute1_E,(_ZN39_INTERNAL_886f465b_4_k_cu_d5b2a8fa_27844cuda3std3__45__cpo6cbeginE - _ZN39_INTERNAL_886f465b_4_k_cu_d5b2a8fa_27844cute1_E)
_ZN39_INTERNAL_886f465b_4_k_cu_d5b2a8fa_27844cute1_E:
	.zero		1
	.type		_ZN39_INTERNAL_886f465b_4_k_cu_d5b2a8fa_27844cuda3std3__45__cpo6cbeginE,@object
	.size		_ZN39_INTERNAL_886f465b_4_k_cu_d5b2a8fa_27844cuda3std3__45__cpo6cbeginE,(_ZN39_INTERNAL_886f465b_4_k_cu_d5b2a8fa_27844cuda3std3__48in_placeE - _ZN39_INTERNAL_886f465b_4_k_cu_d5b2a8fa_27844cuda3std3__45__cpo6cbeginE)
_ZN39_INTERNAL_886f465b_4_k_cu_d5b2a8fa_27844cuda3std3__45__cpo6cbeginE:
	.zero		1
	.type		_ZN39_INTERNAL_886f465b_4_k_cu_d5b2a8fa_27844cuda3std3__48in_placeE,@object
	.size		_ZN39_INTERNAL_886f465b_4_k_cu_d5b2a8fa_27844cuda3std3__48in_placeE,(_ZN39_INTERNAL_886f465b_4_k_cu_d5b2a8fa_27844cuda3std6ranges3__45__cpo9iter_moveE - _ZN39_INTERNAL_886f465b_4_k_cu_d5b2a8fa_27844cuda3std3__48in_placeE)
_ZN39_INTERNAL_886f465b_4_k_cu_d5b2a8fa_27844cuda3std3__48in_placeE:
	.zero		1
	.type		_ZN39_INTERNAL_886f465b_4_k_cu_d5b2a8fa_27844cuda3std6ranges3__45__cpo9iter_moveE,@object
	.size		_ZN39_INTERNAL_886f465b_4_k_cu_d5b2a8fa_27844cuda3std6ranges3__45__cpo9iter_moveE,(_ZN39_INTERNAL_886f465b_4_k_cu_d5b2a8fa_27844cuda3std3__45__cpo5beginE - _ZN39_INTERNAL_886f465b_4_k_cu_d5b2a8fa_27844cuda3std6ranges3__45__cpo9iter_moveE)
_ZN39_INTERNAL_886f465b_4_k_cu_d5b2a8fa_27844cuda3std6ranges3__45__cpo9iter_moveE:
	.zero		1
	.type		_ZN39_INTERNAL_886f465b_4_k_cu_d5b2a8fa_27844cuda3std3__45__cpo5beginE,@object
	.size		_ZN39_INTERNAL_886f465b_4_k_cu_d5b2a8fa_27844cuda3std3__45__cpo5beginE,(_ZN39_INTERNAL_886f465b_4_k_cu_d5b2a8fa_27844cuda3std3__441_GLOBAL__N__886f465b_4_k_cu_d5b2a8fa_27846ignoreE - _ZN39_INTERNAL_886f465b_4_k_cu_d5b2a8fa_27844cuda3std3__45__cpo5beginE)
_ZN39_INTERNAL_886f465b_4_k_cu_d5b2a8fa_27844cuda3std3__45__cpo5beginE:
	.zero		1
	.type		_ZN39_INTERNAL_886f465b_4_k_cu_d5b2a8fa_27844cuda3std3__441_GLOBAL__N__886f465b_4_k_cu_d5b2a8fa_27846ignoreE,@object
	.size		_ZN39_INTERNAL_886f465b_4_k_cu_d5b2a8fa_27844cuda3std3__441_GLOBAL__N__886f465b_4_k_cu_d5b2a8fa_27846ignoreE,(_ZN39_INTERNAL_886f465b_4_k_cu_d5b2a8fa_27844cute7productE - _ZN39_INTERNAL_886f465b_4_k_cu_d5b2a8fa_27844cuda3std3__441_GLOBAL__N__886f465b_4_k_cu_d5b2a8fa_27846ignoreE)
_ZN39_INTERNAL_886f465b_4_k_cu_d5b2a8fa_27844cuda3std3__441_GLOBAL__N__886f465b_4_k_cu_d5b2a8fa_27846ignoreE:
	.zero		1
	.type		_ZN39_INTERNAL_886f465b_4_k_cu_d5b2a8fa_27844cute7productE,@object
	.size		_ZN39_INTERNAL_886f465b_4_k_cu_d5b2a8fa_27844cute7productE,(_ZN39_INTERNAL_886f465b_4_k_cu_d5b2a8fa_27844cuda3std3__45__cpo3endE - _ZN39_INTERNAL_886f465b_4_k_cu_d5b2a8fa_27844cute7productE)
_ZN39_INTERNAL_886f465b_4_k_cu_d5b2a8fa_27844cute7productE:
	.zero		1
	.type		_ZN39_INTERNAL_886f465b_4_k_cu_d5b2a8fa_27844cuda3std3__45__cpo3endE,@object
	.size		_ZN39_INTERNAL_886f465b_4_k_cu_d5b2a8fa_27844cuda3std3__45__cpo3endE,(_ZN39_INTERNAL_886f465b_4_k_cu_d5b2a8fa_27844cuda3std3__419piecewise_constructE - _ZN39_INTERNAL_886f465b_4_k_cu_d5b2a8fa_27844cuda3std3__45__cpo3endE)
_ZN39_INTERNAL_886f465b_4_k_cu_d5b2a8fa_27844cuda3std3__45__cpo3endE:
	.zero		1
	.type		_ZN39_INTERNAL_886f465b_4_k_cu_d5b2a8fa_27844cuda3std3__419piecewise_constructE,@object
	.size		_ZN39_INTERNAL_886f465b_4_k_cu_d5b2a8fa_27844cuda3std3__419piecewise_constructE,(_ZN39_INTERNAL_886f465b_4_k_cu_d5b2a8fa_27844cuda3std3__45__cpo4cendE - _ZN39_INTERNAL_886f465b_4_k_cu_d5b2a8fa_27844cuda3std3__419piecewise_constructE)
_ZN39_INTERNAL_886f465b_4_k_cu_d5b2a8fa_27844cuda3std3__419piecewise_constructE:
	.zero		1
	.type		_ZN39_INTERNAL_886f465b_4_k_cu_d5b2a8fa_27844cuda3std3__45__cpo4cendE,@object
	.size		_ZN39_INTERNAL_886f465b_4_k_cu_d5b2a8fa_27844cuda3std3__45__cpo4cendE,(_ZN39_INTERNAL_886f465b_4_k_cu_d5b2a8fa_27844cuda3std6ranges3__45__cpo4swapE - _ZN39_INTERNAL_886f465b_4_k_cu_d5b2a8fa_27844cuda3std3__45__cpo4cendE)
_ZN39_INTERNAL_886f465b_4_k_cu_d5b2a8fa_27844cuda3std3__45__cpo4cendE:
	.zero		1
	.type		_ZN39_INTERNAL_886f465b_4_k_cu_d5b2a8fa_27844cuda3std6ranges3__45__cpo4swapE,@object
	.size		_ZN39_INTERNAL_886f465b_4_k_cu_d5b2a8fa_27844cuda3std6ranges3__45__cpo4swapE,(.L_9 - _ZN39_INTERNAL_886f465b_4_k_cu_d5b2a8fa_27844cuda3std6ranges3__45__cpo4swapE)
_ZN39_INTERNAL_886f465b_4_k_cu_d5b2a8fa_27844cuda3std6ranges3__45__cpo4swapE:
	.zero		1
.L_9:


//--------------------- .nv.constant0._ZN7cutlass13device_kernelINS_4gemm6kernel13GemmUniversalIN4cute5tupleIJiiiiEEENS1_10collective13CollectiveMmaINS1_37MainloopSm90TmaGmmaWarpSpecializedFP8ILi8ENS5_IJNS4_1CILi1EEESB_SB_EEENS1_35KernelTmaWarpSpecializedCooperativeEEENS5_IJNSA_ILi128EEENSA_ILi256EEENSA_ILi64EEEEEENS_12float_e4m3_tENS5_IJlSB_lEEESJ_SK_NS4_8TiledMMAINS4_8MMA_AtomIJNS4_4SM904GMMA31MMA_64x256x32_F32E4M3E4M3_SS_TNILNSO_7ScaleInE1ELSQ_1EEEEEENS4_6LayoutINS5_IJNSA_ILi2EEESB_SB_EEENS5_IJSB_NSA_ILi0EEESW_EEEEENS5_IJNS4_10UnderscoreESZ_SZ_EEEEENS4_13SM90_TMA_LOADENS4_14ComposedLayoutINS4_7SwizzleILi2ELi4ELi3EEENS4_18smem_ptr_flag_bitsILi8EEENST_INS5_IJNSA_ILi8EEESH_EEENS5_IJSH_SB_EEEEEEEvNS4_8identityES12_S1C_vS1D_EENS_8epilogue10collective18CollectiveEpilogueINS1F_22Sm90TmaWarpSpecializedILi4ELi2ELi16ELb0ELb0EEEJSI_NS5_IJSF_NSA_ILi32EEEEEESJ_SK_SJ_SK_NS1F_6fusion15FusionCallbacksIS1J_NS1M_13LinCombEltActINS1F_6thread4ReLuESJ_fSJ_fLNS_15FloatRoundStyleE2EEESI_S1L_JEEES12_NS13_INS14_ILi1ELi4ELi3EEES17_NST_INS5_IJS18_S1K_EEENS5_IJS1K_SB_EEEEEEENS4_39AutoVectorizingCopyWithAssumedAlignmentILi128EEENS4_14SM90_TMA_STOREES1Y_S20_NS4_9Copy_AtomIJNS4_17SM90_U32x4_STSM_NENS_6half_tEEEEvEEEvvEEEEvNT_6ParamsE --------------------------
	.section	.nv.constant0._ZN7cutlass13device_kernelINS_4gemm6kernel13GemmUniversalIN4cute5tupleIJiiiiEEENS1_10collective13CollectiveMmaINS1_37MainloopSm90TmaGmmaWarpSpecializedFP8ILi8ENS5_IJNS4_1CILi1EEESB_SB_EEENS1_35KernelTmaWarpSpecializedCooperativeEEENS5_IJNSA_ILi128EEENSA_ILi256EEENSA_ILi64EEEEEENS_12float_e4m3_tENS5_IJlSB_lEEESJ_SK_NS4_8TiledMMAINS4_8MMA_AtomIJNS4_4SM904GMMA31MMA_64x256x32_F32E4M3E4M3_SS_TNILNSO_7ScaleInE1ELSQ_1EEEEEENS4_6LayoutINS5_IJNSA_ILi2EEESB_SB_EEENS5_IJSB_NSA_ILi0EEESW_EEEEENS5_IJNS4_10UnderscoreESZ_SZ_EEEEENS4_13SM90_TMA_LOADENS4_14ComposedLayoutINS4_7SwizzleILi2ELi4ELi3EEENS4_18smem_ptr_flag_bitsILi8EEENST_INS5_IJNSA_ILi8EEESH_EEENS5_IJSH_SB_EEEEEEEvNS4_8identityES12_S1C_vS1D_EENS_8epilogue10collective18CollectiveEpilogueINS1F_22Sm90TmaWarpSpecializedILi4ELi2ELi16ELb0ELb0EEEJSI_NS5_IJSF_NSA_ILi32EEEEEESJ_SK_SJ_SK_NS1F_6fusion15FusionCallbacksIS1J_NS1M_13LinCombEltActINS1F_6thread4ReLuESJ_fSJ_fLNS_15FloatRoundStyleE2EEESI_S1L_JEEES12_NS13_INS14_ILi1ELi4ELi3EEES17_NST_INS5_IJS18_S1K_EEENS5_IJS1K_SB_EEEEEEENS4_39AutoVectorizingCopyWithAssumedAlignmentILi128EEENS4_14SM90_TMA_STOREES1Y_S20_NS4_9Copy_AtomIJNS4_17SM90_U32x4_STSM_NENS_6half_tEEEEvEEEvvEEEEvNT_6ParamsE,"a",@progbits
	.sectionflags	@""
	.align	4
.nv.constant0._ZN7cutlass13device_kernelINS_4gemm6kernel13GemmUniversalIN4cute5tupleIJiiiiEEENS1_10collective13CollectiveMmaINS1_37MainloopSm90TmaGmmaWarpSpecializedFP8ILi8ENS5_IJNS4_1CILi1EEESB_SB_EEENS1_35KernelTmaWarpSpecializedCooperativeEEENS5_IJNSA_ILi128EEENSA_ILi256EEENSA_ILi64EEEEEENS_12float_e4m3_tENS5_IJlSB_lEEESJ_SK_NS4_8TiledMMAINS4_8MMA_AtomIJNS4_4SM904GMMA31MMA_64x256x32_F32E4M3E4M3_SS_TNILNSO_7ScaleInE1ELSQ_1EEEEEENS4_6LayoutINS5_IJNSA_ILi2EEESB_SB_EEENS5_IJSB_NSA_ILi0EEESW_EEEEENS5_IJNS4_10UnderscoreESZ_SZ_EEEEENS4_13SM90_TMA_LOADENS4_14ComposedLayoutINS4_7SwizzleILi2ELi4ELi3EEENS4_18smem_ptr_flag_bitsILi8EEENST_INS5_IJNSA_ILi8EEESH_EEENS5_IJSH_SB_EEEEEEEvNS4_8identityES12_S1C_vS1D_EENS_8epilogue10collective18CollectiveEpilogueINS1F_22Sm90TmaWarpSpecializedILi4ELi2ELi16ELb0ELb0EEEJSI_NS5_IJSF_NSA_ILi32EEEEEESJ_SK_SJ_SK_NS1F_6fusion15FusionCallbacksIS1J_NS1M_13LinCombEltActINS1F_6thread4ReLuESJ_fSJ_fLNS_15FloatRoundStyleE2EEESI_S1L_JEEES12_NS13_INS14_ILi1ELi4ELi3EEES17_NST_INS5_IJS18_S1K_EEENS5_IJS1K_SB_EEEEEEENS4_39AutoVectorizingCopyWithAssumedAlignmentILi128EEENS4_14SM90_TMA_STOREES1Y_S20_NS4_9Copy_AtomIJNS4_17SM90_U32x4_STSM_NENS_6half_tEEEEvEEEvvEEEEvNT_6ParamsE:
	.zero		2432


//--------------------- SYMBOLS --------------------------

	.type		.nv.reservedSmem.offset0,@object
	.size		.nv.reservedSmem.offset0,0x4
	.type		__assertfail,@function
